// auto-generated by cutlass_sweep.gemm — config: {"arch": "sm_90", "cluster_m": 1, "cluster_n": 1, "cublas_kernel_name": "sm90_xmma_gemm_f16f16_f16f32_f32_tn_n_tilesize128x64x64_cgasize1x1x1_warpgroupsize1x1x1_aux_bool_aligna2_alignc2_drelu_execute_segment_k_off_kernel__5x_cublas", "dtype": "fp16", "dtype_b": "fp16", "dtype_c_cpp": "cutlass::half_t", "layout": "tn", "stages": 0, "tile_k": 64, "tile_m": 128, "tile_n": 64}
#include "cutlass/cutlass.h"
#include "cutlass/gemm/collective/collective_builder.hpp"
#include "cutlass/gemm/device/gemm_universal_adapter.h"
#include "cutlass/gemm/kernel/gemm_universal.hpp"
#include "cutlass/epilogue/collective/collective_builder.hpp"

using ElemA = cutlass::half_t;
using ElemB = cutlass::half_t;
using ElemCD = cutlass::half_t;
using Acc  = float;
using TileShape    = cute::Shape<cute::_128, cute::_64, cute::_64>;
using ClusterShape = cute::Shape<cute::_1, cute::_1, cute::_1>;

using CollectiveEpilogue = typename cutlass::epilogue::collective::CollectiveBuilder<
    cutlass::arch::Sm90, cutlass::arch::OpClassTensorOp,
    TileShape, ClusterShape,
    cutlass::epilogue::collective::EpilogueTileAuto,
    Acc, Acc,
    ElemCD, cutlass::layout::RowMajor, 128 / cutlass::sizeof_bits<ElemCD>::value,
    ElemCD, cutlass::layout::RowMajor, 128 / cutlass::sizeof_bits<ElemCD>::value,
    cutlass::epilogue::collective::EpilogueScheduleAuto
  >::CollectiveOp;

using CollectiveMainloop = typename cutlass::gemm::collective::CollectiveBuilder<
    cutlass::arch::Sm90, cutlass::arch::OpClassTensorOp,
    ElemA, cutlass::layout::ColumnMajor, 128 / cutlass::sizeof_bits<ElemA>::value,
    ElemB, cutlass::layout::RowMajor, 128 / cutlass::sizeof_bits<ElemB>::value,
    Acc,
    TileShape, ClusterShape,
    cutlass::gemm::collective::StageCountAutoCarveout<static_cast<int>(sizeof(typename CollectiveEpilogue::SharedStorage))>,
    cutlass::gemm::collective::KernelScheduleAuto
  >::CollectiveOp;

using GemmKernel = cutlass::gemm::kernel::GemmUniversal<
    cute::Shape<int,int,int,int>,
    CollectiveMainloop,
    CollectiveEpilogue
>;
using Gemm = cutlass::gemm::device::GemmUniversalAdapter<GemmKernel>;

// Force the device kernel symbol into the cubin without needing a host main.
auto* _anchor = &cutlass::device_kernel<GemmKernel>;


// ===== COMPILED SASS (sm_90a) =====

	.target	sm_90a

	.elftype	@"ET_EXEC"


//--------------------- .note.nv.tkinfo           --------------------------
	.section	.note.nv.tkinfo,"",@"SHT_NOTE"
	.sectionflags	@"SHF_NOTE_NV_TKINFO"
	.tkinfo
        /*0018*/ 	.word	0x00000002
        /*0030*/ 	.string	""
        /*0030*/ 	.string	"ptxas"
        /*0030*/ 	.string	"Cuda compilation tools, release 13.0, V13.0.88"
        /*0030*/ 	.string	"Build cuda_13.0.r13.0/compiler.36424714_0"
        /*0030*/ 	.string	"-arch sm_90a -m 64 "



//--------------------- .note.nv.cuinfo           --------------------------
	.section	.note.nv.cuinfo,"",@"SHT_NOTE"
	.sectionflags	@"SHF_NOTE_NV_CUINFO"
        /*0018*/ 	.short	0x0002
        /*001a*/ 	.short	0x005a
        /*001c*/ 	.short	0x0082
	.zero		2


//--------------------- .nv.info                  --------------------------
	.section	.nv.info,"",@"SHT_CUDA_INFO"
	.align	4


	//----- nvinfo : EIATTR_REGCOUNT
	.align		4
        /*0000*/ 	.byte	0x04, 0x2f
        /*0002*/ 	.short	(.L_15 - .L_14)
	.align		4
.L_14:
        /*0004*/ 	.word	index@(_ZN7cutlass13device_kernelINS_4gemm6kernel13GemmUniversalIN4cute5tupleIJiiiiEEENS1_10collective13CollectiveMmaINS1_34MainloopSm90TmaGmmaWarpSpecializedILi9ENS5_IJNS4_1CILi1EEESB_SB_EEENS1_35KernelTmaWarpSpecializedCooperativeEEENS5_IJNSA_ILi128EEENSA_ILi64EEESG_EEENS_6half_tENS5_IJSB_llEEESI_SJ_NS4_8TiledMMAINS4_8MMA_AtomIJNS4_4SM904GMMA25MMA_64x64x16_F32F16F16_SSILNSN_5MajorE1ELSP_1ELNSN_7ScaleInE1ELSQ_1EEEEEENS4_6LayoutINS5_IJNSA_ILi2EEESB_SB_EEENS5_IJSB_NSA_ILi0EEESW_EEEEENS5_IJNS4_10UnderscoreESZ_SZ_EEEEENS4_13SM90_TMA_LOADENS4_14ComposedLayoutINS4_7SwizzleILi3ELi4ELi3EEENS4_18smem_ptr_flag_bitsILi16EEENST_INS5_IJSG_NSA_ILi8EEEEEENS5_IJSB_SG_EEEEEEEvNS4_8identityES12_S1C_vS1D_EENS_8epilogue10collective6detail29Sm90TmaWarpSpecializedAdapterINS1G_15DefaultEpilogueISI_NS5_IJlSB_lEEES1K_NS1F_6thread17LinearCombinationISI_Li1EffLNS1L_9ScaleType4KindE0ELNS_15FloatRoundStyleE2ESI_EENS1_15EpilogueDefaultEEEEEvvEEEEvNT_6ParamsE)
        /*0008*/ 	.word	0x000000a8


	//----- nvinfo : EIATTR_FRAME_SIZE
	.align		4
.L_15:
        /*000c*/ 	.byte	0x04, 0x11
        /*000e*/ 	.short	(.L_17 - .L_16)
	.align		4
.L_16:
        /*0010*/ 	.word	index@(_ZN7cutlass13device_kernelINS_4gemm6kernel13GemmUniversalIN4cute5tupleIJiiiiEEENS1_10collective13CollectiveMmaINS1_34MainloopSm90TmaGmmaWarpSpecializedILi9ENS5_IJNS4_1CILi1EEESB_SB_EEENS1_35KernelTmaWarpSpecializedCooperativeEEENS5_IJNSA_ILi128EEENSA_ILi64EEESG_EEENS_6half_tENS5_IJSB_llEEESI_SJ_NS4_8TiledMMAINS4_8MMA_AtomIJNS4_4SM904GMMA25MMA_64x64x16_F32F16F16_SSILNSN_5MajorE1ELSP_1ELNSN_7ScaleInE1ELSQ_1EEEEEENS4_6LayoutINS5_IJNSA_ILi2EEESB_SB_EEENS5_IJSB_NSA_ILi0EEESW_EEEEENS5_IJNS4_10UnderscoreESZ_SZ_EEEEENS4_13SM90_TMA_LOADENS4_14ComposedLayoutINS4_7SwizzleILi3ELi4ELi3EEENS4_18smem_ptr_flag_bitsILi16EEENST_INS5_IJSG_NSA_ILi8EEEEEENS5_IJSB_SG_EEEEEEEvNS4_8identityES12_S1C_vS1D_EENS_8epilogue10collective6detail29Sm90TmaWarpSpecializedAdapterINS1G_15DefaultEpilogueISI_NS5_IJlSB_lEEES1K_NS1F_6thread17LinearCombinationISI_Li1EffLNS1L_9ScaleType4KindE0ELNS_15FloatRoundStyleE2ESI_EENS1_15EpilogueDefaultEEEEEvvEEEEvNT_6ParamsE)
        /*0014*/ 	.word	0x00000000


	//----- nvinfo : EIATTR_MIN_STACK_SIZE
	.align		4
.L_17:
        /*0018*/ 	.byte	0x04, 0x12
        /*001a*/ 	.short	(.L_19 - .L_18)
	.align		4
.L_18:
        /*001c*/ 	.word	index@(_ZN7cutlass13device_kernelINS_4gemm6kernel13GemmUniversalIN4cute5tupleIJiiiiEEENS1_10collective13CollectiveMmaINS1_34MainloopSm90TmaGmmaWarpSpecializedILi9ENS5_IJNS4_1CILi1EEESB_SB_EEENS1_35KernelTmaWarpSpecializedCooperativeEEENS5_IJNSA_ILi128EEENSA_ILi64EEESG_EEENS_6half_tENS5_IJSB_llEEESI_SJ_NS4_8TiledMMAINS4_8MMA_AtomIJNS4_4SM904GMMA25MMA_64x64x16_F32F16F16_SSILNSN_5MajorE1ELSP_1ELNSN_7ScaleInE1ELSQ_1EEEEEENS4_6LayoutINS5_IJNSA_ILi2EEESB_SB_EEENS5_IJSB_NSA_ILi0EEESW_EEEEENS5_IJNS4_10UnderscoreESZ_SZ_EEEEENS4_13SM90_TMA_LOADENS4_14ComposedLayoutINS4_7SwizzleILi3ELi4ELi3EEENS4_18smem_ptr_flag_bitsILi16EEENST_INS5_IJSG_NSA_ILi8EEEEEENS5_IJSB_SG_EEEEEEEvNS4_8identityES12_S1C_vS1D_EENS_8epilogue10collective6detail29Sm90TmaWarpSpecializedAdapterINS1G_15DefaultEpilogueISI_NS5_IJlSB_lEEES1K_NS1F_6thread17LinearCombinationISI_Li1EffLNS1L_9ScaleType4KindE0ELNS_15FloatRoundStyleE2ESI_EENS1_15EpilogueDefaultEEEEEvvEEEEvNT_6ParamsE)
        /*0020*/ 	.word	0x00000000
.L_19:


//--------------------- .nv.compat                --------------------------
	.section	.nv.compat,"",@"SHT_CUDA_COMPAT_INFO"
	.align	4
        /*0000*/ 	.byte	0x02, 0x09, 0x01, 0x00, 0x02, 0x02, 0x04, 0x00, 0x02, 0x05, 0x05, 0x00, 0x03, 0x07, 0x01, 0x01
        /*0010*/ 	.byte	0x02, 0x03, 0x01, 0x00, 0x02, 0x06, 0x01, 0x00, 0x04, 0x0b, 0x08, 0x00, 0x00, 0x00, 0x00, 0x00
        /*0020*/ 	.byte	0x00, 0x00, 0x00, 0x00


//--------------------- .nv.info._ZN7cutlass13device_kernelINS_4gemm6kernel13GemmUniversalIN4cute5tupleIJiiiiEEENS1_10collective13CollectiveMmaINS1_34MainloopSm90TmaGmmaWarpSpecializedILi9ENS5_IJNS4_1CILi1EEESB_SB_EEENS1_35KernelTmaWarpSpecializedCooperativeEEENS5_IJNSA_ILi128EEENSA_ILi64EEESG_EEENS_6half_tENS5_IJSB_llEEESI_SJ_NS4_8TiledMMAINS4_8MMA_AtomIJNS4_4SM904GMMA25MMA_64x64x16_F32F16F16_SSILNSN_5MajorE1ELSP_1ELNSN_7ScaleInE1ELSQ_1EEEEEENS4_6LayoutINS5_IJNSA_ILi2EEESB_SB_EEENS5_IJSB_NSA_ILi0EEESW_EEEEENS5_IJNS4_10UnderscoreESZ_SZ_EEEEENS4_13SM90_TMA_LOADENS4_14ComposedLayoutINS4_7SwizzleILi3ELi4ELi3EEENS4_18smem_ptr_flag_bitsILi16EEENST_INS5_IJSG_NSA_ILi8EEEEEENS5_IJSB_SG_EEEEEEEvNS4_8identityES12_S1C_vS1D_EENS_8epilogue10collective6detail29Sm90TmaWarpSpecializedAdapterINS1G_15DefaultEpilogueISI_NS5_IJlSB_lEEES1K_NS1F_6thread17LinearCombinationISI_Li1EffLNS1L_9ScaleType4KindE0ELNS_15FloatRoundStyleE2ESI_EENS1_15EpilogueDefaultEEEEEvvEEEEvNT_6ParamsE --------------------------
	.section	.nv.info._ZN7cutlass13device_kernelINS_4gemm6kernel13GemmUniversalIN4cute5tupleIJiiiiEEENS1_10collective13CollectiveMmaINS1_34MainloopSm90TmaGmmaWarpSpecializedILi9ENS5_IJNS4_1CILi1EEESB_SB_EEENS1_35KernelTmaWarpSpecializedCooperativeEEENS5_IJNSA_ILi128EEENSA_ILi64EEESG_EEENS_6half_tENS5_IJSB_llEEESI_SJ_NS4_8TiledMMAINS4_8MMA_AtomIJNS4_4SM904GMMA25MMA_64x64x16_F32F16F16_SSILNSN_5MajorE1ELSP_1ELNSN_7ScaleInE1ELSQ_1EEEEEENS4_6LayoutINS5_IJNSA_ILi2EEESB_SB_EEENS5_IJSB_NSA_ILi0EEESW_EEEEENS5_IJNS4_10UnderscoreESZ_SZ_EEEEENS4_13SM90_TMA_LOADENS4_14ComposedLayoutINS4_7SwizzleILi3ELi4ELi3EEENS4_18smem_ptr_flag_bitsILi16EEENST_INS5_IJSG_NSA_ILi8EEEEEENS5_IJSB_SG_EEEEEEEvNS4_8identityES12_S1C_vS1D_EENS_8epilogue10collective6detail29Sm90TmaWarpSpecializedAdapterINS1G_15DefaultEpilogueISI_NS5_IJlSB_lEEES1K_NS1F_6thread17LinearCombinationISI_Li1EffLNS1L_9ScaleType4KindE0ELNS_15FloatRoundStyleE2ESI_EENS1_15EpilogueDefaultEEEEEvvEEEEvNT_6ParamsE,"",@"SHT_CUDA_INFO"
	.sectionflags	@""
	.align	4


	//----- nvinfo : EIATTR_CUDA_API_VERSION
	.align		4
        /*0000*/ 	.byte	0x04, 0x37
        /*0002*/ 	.short	(.L_21 - .L_20)
.L_20:
        /*0004*/ 	.word	0x00000082


	//----- nvinfo : EIATTR_KPARAM_INFO
	.align		4
.L_21:
        /*0008*/ 	.byte	0x04, 0x17
        /*000a*/ 	.short	(.L_23 - .L_22)
.L_22:
        /*000c*/ 	.word	0x00000000
        /*0010*/ 	.short	0x0000
        /*0012*/ 	.short	0x0070
        /*0014*/ 	.byte	0x00, 0xf0, 0x01, 0x10


	//----- nvinfo : EIATTR_SPARSE_MMA_MASK
	.align		4
.L_23:
        /*0018*/ 	.byte	0x03, 0x50
        /*001a*/ 	.short	0x0000


	//----- nvinfo : EIATTR_MAXREG_COUNT
	.align		4
        /*001c*/ 	.byte	0x03, 0x1b
        /*001e*/ 	.short	0x00a8


	//----- nvinfo : EIATTR_NUM_BARRIERS
	.align		4
        /*0020*/ 	.byte	0x02, 0x4c
        /*0022*/ 	.byte	0x01
	.zero		1


	//----- nvinfo : EIATTR_EXTERNS
	.align		4
        /*0024*/ 	.byte	0x04, 0x0f
        /*0026*/ 	.short	(.L_25 - .L_24)


	//   ....[0]....
	.align		4
.L_24:
        /*0028*/ 	.word	index@(__assertfail)


	//----- nvinfo : EIATTR_MERCURY_ISA_VERSION
	.align		4
.L_25:
        /*002c*/ 	.byte	0x03, 0x5f
        /*002e*/ 	.short	0x0101


	//----- nvinfo : EIATTR_INT_WARP_WIDE_INSTR_OFFSETS
	.align		4
        /*0030*/ 	.byte	0x04, 0x31
        /*0032*/ 	.short	(.L_27 - .L_26)


	//   ....[0]....
.L_26:
        /*0034*/ 	.word	0x00000480


	//   ....[1]....
        /*0038*/ 	.word	0x000004b0


	//   ....[2]....
        /*003c*/ 	.word	0x00000590


	//----- nvinfo : EIATTR_COOP_GROUP_MASK_REGIDS
	.align		4
.L_27:
        /*0040*/ 	.byte	0x04, 0x29
        /*0042*/ 	.short	(.L_29 - .L_28)


	//   ....[0]....
.L_28:
        /*0044*/ 	.word	0xffffffff


	//   ....[1]....
        /*0048*/ 	.word	0xffffffff


	//   ....[2]....
        /*004c*/ 	.word	0xffffffff


	//   ....[3]....
        /*0050*/ 	.word	0xffffffff


	//   ....[4]....
        /*0054*/ 	.word	0xffffffff


	//----- nvinfo : EIATTR_COOP_GROUP_INSTR_OFFSETS
	.align		4
.L_29:
        /*0058*/ 	.byte	0x04, 0x28
        /*005a*/ 	.short	(.L_31 - .L_30)


	//   ....[0]....
.L_30:
        /*005c*/ 	.word	0x00000060


	//   ....[1]....
        /*0060*/ 	.word	0x00000070


	//   ....[2]....
        /*0064*/ 	.word	0x00000130


	//   ....[3]....
        /*0068*/ 	.word	0x00000390


	//   ....[4]....
        /*006c*/ 	.word	0x00001040


	//----- nvinfo : EIATTR_REG_RECONFIG
	.align		4
.L_31:
        /*0070*/ 	.byte	0x01, 0x54
	.zero		2


	//----- nvinfo : EIATTR_SYSCALL_OFFSETS
	.align		4
        /*0074*/ 	.byte	0x04, 0x46
        /*0076*/ 	.short	(.L_33 - .L_32)


	//   ....[0]....
.L_32:
        /*0078*/ 	.word	0x00001200


	//----- nvinfo : EIATTR_MBARRIER_INSTR_OFFSETS
	.align		4
.L_33:
        /*007c*/ 	.byte	0x04, 0x39
        /*007e*/ 	.short	(.L_35 - .L_34)


	//   ....[0]....
.L_34:
        /*0080*/ 	.word	0x00000250
        /*0084*/ 	.word	0x000000ff
        /*0088*/ 	.word	0x00000000
        /*008c*/ 	.short	0x0100
        /*008e*/ 	.byte	0x08
	.zero		1


	//   ....[1]....
        /*0090*/ 	.word	0x00000260
        /*0094*/ 	.word	0x000000ff
        /*0098*/ 	.word	0x00000048
        /*009c*/ 	.short	0x0100
        /*009e*/ 	.byte	0x08
	.zero		1


	//   ....[2]....
        /*00a0*/ 	.word	0x00000270
        /*00a4*/ 	.word	0x000000ff
        /*00a8*/ 	.word	0x00000008
        /*00ac*/ 	.short	0x0100
        /*00ae*/ 	.byte	0x08
	.zero		1


	//   ....[3]....
        /*00b0*/ 	.word	0x00000280
        /*00b4*/ 	.word	0x000000ff
        /*00b8*/ 	.word	0x00000050
        /*00bc*/ 	.short	0x0100
        /*00be*/ 	.byte	0x08
	.zero		1


	//   ....[4]....
        /*00c0*/ 	.word	0x00000290
        /*00c4*/ 	.word	0x000000ff
        /*00c8*/ 	.word	0x00000010
        /*00cc*/ 	.short	0x0100
        /*00ce*/ 	.byte	0x08
	.zero		1


	//   ....[5]....
        /*00d0*/ 	.word	0x000002a0
        /*00d4*/ 	.word	0x000000ff
        /*00d8*/ 	.word	0x00000058
        /*00dc*/ 	.short	0x0100
        /*00de*/ 	.byte	0x08
	.zero		1


	//   ....[6]....
        /*00e0*/ 	.word	0x000002b0
        /*00e4*/ 	.word	0x000000ff
        /*00e8*/ 	.word	0x00000018
        /*00ec*/ 	.short	0x0100
        /*00ee*/ 	.byte	0x08
	.zero		1


	//   ....[7]....
        /*00f0*/ 	.word	0x000002c0
        /*00f4*/ 	.word	0x000000ff
        /*00f8*/ 	.word	0x00000060
        /*00fc*/ 	.short	0x0100
        /*00fe*/ 	.byte	0x08
	.zero		1


	//   ....[8]....
        /*0100*/ 	.word	0x000002d0
        /*0104*/ 	.word	0x000000ff
        /*0108*/ 	.word	0x00000020
        /*010c*/ 	.short	0x0100
        /*010e*/ 	.byte	0x08
	.zero		1


	//   ....[9]....
        /*0110*/ 	.word	0x000002e0
        /*0114*/ 	.word	0x000000ff
        /*0118*/ 	.word	0x00000068
        /*011c*/ 	.short	0x0100
        /*011e*/ 	.byte	0x08
	.zero		1


	//   ....[10]....
        /*0120*/ 	.word	0x000002f0
        /*0124*/ 	.word	0x000000ff
        /*0128*/ 	.word	0x00000028
        /*012c*/ 	.short	0x0100
        /*012e*/ 	.byte	0x08
	.zero		1


	//   ....[11]....
        /*0130*/ 	.word	0x00000300
        /*0134*/ 	.word	0x000000ff
        /*0138*/ 	.word	0x00000070
        /*013c*/ 	.short	0x0100
        /*013e*/ 	.byte	0x08
	.zero		1


	//   ....[12]....
        /*0140*/ 	.word	0x00000310
        /*0144*/ 	.word	0x000000ff
        /*0148*/ 	.word	0x00000030
        /*014c*/ 	.short	0x0100
        /*014e*/ 	.byte	0x08
	.zero		1


	//   ....[13]....
        /*0150*/ 	.word	0x00000320
        /*0154*/ 	.word	0x000000ff
        /*0158*/ 	.word	0x00000078
        /*015c*/ 	.short	0x0100
        /*015e*/ 	.byte	0x08
	.zero		1


	//   ....[14]....
        /*0160*/ 	.word	0x00000330
        /*0164*/ 	.word	0x000000ff
        /*0168*/ 	.word	0x00000038
        /*016c*/ 	.short	0x0100
        /*016e*/ 	.byte	0x08
	.zero		1


	//   ....[15]....
        /*0170*/ 	.word	0x00000340
        /*0174*/ 	.word	0x000000ff
        /*0178*/ 	.word	0x00000080
        /*017c*/ 	.short	0x0100
        /*017e*/ 	.byte	0x08
	.zero		1


	//   ....[16]....
        /*0180*/ 	.word	0x00000350
        /*0184*/ 	.word	0x000000ff
        /*0188*/ 	.word	0x00000040
        /*018c*/ 	.short	0x0100
        /*018e*/ 	.byte	0x08
	.zero		1


	//   ....[17]....
        /*0190*/ 	.word	0x00000360
        /*0194*/ 	.word	0x000000ff
        /*0198*/ 	.word	0x00000088
        /*019c*/ 	.short	0x0100
        /*019e*/ 	.byte	0x08
	.zero		1


	//   ....[18]....
        /*01a0*/ 	.word	0x00000600
        /*01a4*/ 	.word	0x000000ff
        /*01a8*/ 	.word	0x000000a0
        /*01ac*/ 	.short	0x0100
        /*01ae*/ 	.byte	0x06
	.zero		1


	//   ....[19]....
        /*01b0*/ 	.word	0x00000660
        /*01b4*/ 	.word	0x000000ff
        /*01b8*/ 	.word	0x000000a8
        /*01bc*/ 	.short	0x0100
        /*01be*/ 	.byte	0x06
	.zero		1


	//   ....[20]....
        /*01c0*/ 	.word	0x00001280
        /*01c4*/ 	.word	0x00000003
        /*01c8*/ 	.word	0x00000000
        /*01cc*/ 	.short	0x010a
        /*01ce*/ 	.byte	0x3f
	.zero		1


	//   ....[21]....
        /*01d0*/ 	.word	0x000012c0
        /*01d4*/ 	.word	0x00000003
        /*01d8*/ 	.word	0x00000000
        /*01dc*/ 	.short	0x010a
        /*01de*/ 	.byte	0x3f
	.zero		1


	//   ....[22]....
        /*01e0*/ 	.word	0x00001640
        /*01e4*/ 	.word	0x000000ff
        /*01e8*/ 	.word	0x00000000
        /*01ec*/ 	.short	0x010a
        /*01ee*/ 	.byte	0x07
	.zero		1


	//   ....[23]....
        /*01f0*/ 	.word	0x00001680
        /*01f4*/ 	.word	0x000000ff
        /*01f8*/ 	.word	0x00000000
        /*01fc*/ 	.short	0x010a
        /*01fe*/ 	.byte	0x07
	.zero		1


	//   ....[24]....
        /*0200*/ 	.word	0x000018e0
        /*0204*/ 	.word	0x000000ff
        /*0208*/ 	.word	0x00000000
        /*020c*/ 	.short	0x0101
        /*020e*/ 	.byte	0x07
	.zero		1


	//   ....[25]....
        /*0210*/ 	.word	0x00001ae0
        /*0214*/ 	.word	0x000000ff
        /*0218*/ 	.word	0x00000000
        /*021c*/ 	.short	0x0101
        /*021e*/ 	.byte	0x06
	.zero		1


	//   ....[26]....
        /*0220*/ 	.word	0x00005090
        /*0224*/ 	.word	0x0000000e
        /*0228*/ 	.word	0x00000048
        /*022c*/ 	.short	0x010a
        /*022e*/ 	.byte	0x3f
	.zero		1


	//   ....[27]....
        /*0230*/ 	.word	0x00005460
        /*0234*/ 	.word	0x00000006
        /*0238*/ 	.word	0x000000a8
        /*023c*/ 	.short	0x0101
        /*023e*/ 	.byte	0x3f
	.zero		1


	//   ....[28]....
        /*0240*/ 	.word	0x00005b90
        /*0244*/ 	.word	0x00000007
        /*0248*/ 	.word	0x00000000
        /*024c*/ 	.short	0x010a
        /*024e*/ 	.byte	0x3f
	.zero		1


	//   ....[29]....
        /*0250*/ 	.word	0x00005c10
        /*0254*/ 	.word	0x00000009
        /*0258*/ 	.word	0x00000000
        /*025c*/ 	.short	0x010a
        /*025e*/ 	.byte	0x3f
	.zero		1


	//   ....[30]....
        /*0260*/ 	.word	0x00005ca0
        /*0264*/ 	.word	0x00000006
        /*0268*/ 	.word	0x00000000
        /*026c*/ 	.short	0x010a
        /*026e*/ 	.byte	0x3f
	.zero		1


	//   ....[31]....
        /*0270*/ 	.word	0x00005d30
        /*0274*/ 	.word	0x00000009
        /*0278*/ 	.word	0x00000000
        /*027c*/ 	.short	0x010a
        /*027e*/ 	.byte	0x3f
	.zero		1


	//   ....[32]....
        /*0280*/ 	.word	0x00005dc0
        /*0284*/ 	.word	0x00000006
        /*0288*/ 	.word	0x00000000
        /*028c*/ 	.short	0x010a
        /*028e*/ 	.byte	0x3f
	.zero		1


	//   ....[33]....
        /*0290*/ 	.word	0x00005e50
        /*0294*/ 	.word	0x00000009
        /*0298*/ 	.word	0x00000000
        /*029c*/ 	.short	0x010a
        /*029e*/ 	.byte	0x3f
	.zero		1


	//   ....[34]....
        /*02a0*/ 	.word	0x00005ee0
        /*02a4*/ 	.word	0x00000006
        /*02a8*/ 	.word	0x00000000
        /*02ac*/ 	.short	0x010a
        /*02ae*/ 	.byte	0x3f
	.zero		1


	//   ....[35]....
        /*02b0*/ 	.word	0x00005f70
        /*02b4*/ 	.word	0x00000009
        /*02b8*/ 	.word	0x00000000
        /*02bc*/ 	.short	0x010a
        /*02be*/ 	.byte	0x3f
	.zero		1


	//   ....[36]....
        /*02c0*/ 	.word	0x00006000
        /*02c4*/ 	.word	0x00000003
        /*02c8*/ 	.word	0x00000000
        /*02cc*/ 	.short	0x010a
        /*02ce*/ 	.byte	0x3f
	.zero		1


	//   ....[37]....
        /*02d0*/ 	.word	0x00006060
        /*02d4*/ 	.word	0x00000003
        /*02d8*/ 	.word	0x00000000
        /*02dc*/ 	.short	0x010a
        /*02de*/ 	.byte	0x3f
	.zero		1


	//   ....[38]....
        /*02e0*/ 	.word	0x000060c0
        /*02e4*/ 	.word	0x00000004
        /*02e8*/ 	.word	0x00000000
        /*02ec*/ 	.short	0x010a
        /*02ee*/ 	.byte	0x3f
	.zero		1


	//   ....[39]....
        /*02f0*/ 	.word	0x00006190
        /*02f4*/ 	.word	0x0000000e
        /*02f8*/ 	.word	0x00000048
        /*02fc*/ 	.short	0x010a
        /*02fe*/ 	.byte	0x3f
	.zero		1


	//   ....[40]....
        /*0300*/ 	.word	0x00006260
        /*0304*/ 	.word	0x00000007
        /*0308*/ 	.word	0x00000000
        /*030c*/ 	.short	0x010a
        /*030e*/ 	.byte	0x3f
	.zero		1


	//   ....[41]....
        /*0310*/ 	.word	0x000062b0
        /*0314*/ 	.word	0x00000009
        /*0318*/ 	.word	0x00000000
        /*031c*/ 	.short	0x010a
        /*031e*/ 	.byte	0x3f
	.zero		1


	//   ....[42]....
        /*0320*/ 	.word	0x00006300
        /*0324*/ 	.word	0x00000006
        /*0328*/ 	.word	0x00000000
        /*032c*/ 	.short	0x010a
        /*032e*/ 	.byte	0x3f
	.zero		1


	//   ....[43]....
        /*0330*/ 	.word	0x00006350
        /*0334*/ 	.word	0x00000009
        /*0338*/ 	.word	0x00000000
        /*033c*/ 	.short	0x010a
        /*033e*/ 	.byte	0x3f
	.zero		1


	//   ....[44]....
        /*0340*/ 	.word	0x000063a0
        /*0344*/ 	.word	0x00000006
        /*0348*/ 	.word	0x00000000
        /*034c*/ 	.short	0x010a
        /*034e*/ 	.byte	0x3f
	.zero		1


	//   ....[45]....
        /*0350*/ 	.word	0x000063f0
        /*0354*/ 	.word	0x00000009
        /*0358*/ 	.word	0x00000000
        /*035c*/ 	.short	0x010a
        /*035e*/ 	.byte	0x3f
	.zero		1


	//   ....[46]....
        /*0360*/ 	.word	0x00006440
        /*0364*/ 	.word	0x00000006
        /*0368*/ 	.word	0x00000000
        /*036c*/ 	.short	0x010a
        /*036e*/ 	.byte	0x3f
	.zero		1


	//   ....[47]....
        /*0370*/ 	.word	0x00006490
        /*0374*/ 	.word	0x00000009
        /*0378*/ 	.word	0x00000000
        /*037c*/ 	.short	0x010a
        /*037e*/ 	.byte	0x3f
	.zero		1


	//----- nvinfo : EIATTR_NUM_MBARRIERS
	.align		4
.L_35:
        /*0380*/ 	.byte	0x03, 0x38
        /*0382*/ 	.short	0x0014


	//----- nvinfo : EIATTR_EXIT_INSTR_OFFSETS
	.align		4
        /*0384*/ 	.byte	0x04, 0x1c
        /*0386*/ 	.short	(.L_37 - .L_36)


	//   ....[0]....
.L_36:
        /*0388*/ 	.word	0x000006b0


	//   ....[1]....
        /*038c*/ 	.word	0x00000f70


	//   ....[2]....
        /*0390*/ 	.word	0x000046e0


	//   ....[3]....
        /*0394*/ 	.word	0x00004d10


	//   ....[4]....
        /*0398*/ 	.word	0x00006050


	//----- nvinfo : EIATTR_MAX_THREADS
	.align		4
.L_37:
        /*039c*/ 	.byte	0x04, 0x05
        /*039e*/ 	.short	(.L_39 - .L_38)
.L_38:
        /*03a0*/ 	.word	0x00000180
        /*03a4*/ 	.word	0x00000001
        /*03a8*/ 	.word	0x00000001


	//----- nvinfo : EIATTR_CRS_STACK_SIZE
	.align		4
.L_39:
        /*03ac*/ 	.byte	0x04, 0x1e
        /*03ae*/ 	.short	(.L_41 - .L_40)
.L_40:
        /*03b0*/ 	.word	0x00000000


	//----- nvinfo : EIATTR_CBANK_PARAM_SIZE
	.align		4
.L_41:
        /*03b4*/ 	.byte	0x03, 0x19
        /*03b6*/ 	.short	0x0470


	//----- nvinfo : EIATTR_PARAM_CBANK
	.align		4
        /*03b8*/ 	.byte	0x04, 0x0a
        /*03ba*/ 	.short	(.L_43 - .L_42)
	.align		4
.L_42:
        /*03bc*/ 	.word	index@(.nv.constant0._ZN7cutlass13device_kernelINS_4gemm6kernel13GemmUniversalIN4cute5tupleIJiiiiEEENS1_10collective13CollectiveMmaINS1_34MainloopSm90TmaGmmaWarpSpecializedILi9ENS5_IJNS4_1CILi1EEESB_SB_EEENS1_35KernelTmaWarpSpecializedCooperativeEEENS5_IJNSA_ILi128EEENSA_ILi64EEESG_EEENS_6half_tENS5_IJSB_llEEESI_SJ_NS4_8TiledMMAINS4_8MMA_AtomIJNS4_4SM904GMMA25MMA_64x64x16_F32F16F16_SSILNSN_5MajorE1ELSP_1ELNSN_7ScaleInE1ELSQ_1EEEEEENS4_6LayoutINS5_IJNSA_ILi2EEESB_SB_EEENS5_IJSB_NSA_ILi0EEESW_EEEEENS5_IJNS4_10UnderscoreESZ_SZ_EEEEENS4_13SM90_TMA_LOADENS4_14ComposedLayoutINS4_7SwizzleILi3ELi4ELi3EEENS4_18smem_ptr_flag_bitsILi16EEENST_INS5_IJSG_NSA_ILi8EEEEEENS5_IJSB_SG_EEEEEEEvNS4_8identityES12_S1C_vS1D_EENS_8epilogue10collective6detail29Sm90TmaWarpSpecializedAdapterINS1G_15DefaultEpilogueISI_NS5_IJlSB_lEEES1K_NS1F_6thread17LinearCombinationISI_Li1EffLNS1L_9ScaleType4KindE0ELNS_15FloatRoundStyleE2ESI_EENS1_15EpilogueDefaultEEEEEvvEEEEvNT_6ParamsE)
        /*03c0*/ 	.short	0x0210
        /*03c2*/ 	.short	0x0470


	//----- nvinfo : EIATTR_SW_WAR
	.align		4
.L_43:
        /*03c4*/ 	.byte	0x04, 0x36
        /*03c6*/ 	.short	(.L_45 - .L_44)
.L_44:
        /*03c8*/ 	.word	0x00000008
.L_45:


//--------------------- .nv.callgraph             --------------------------
	.section	.nv.callgraph,"",@"SHT_CUDA_CALLGRAPH"
	.align	4
	.sectionentsize	8
	.align		4
        /*0000*/ 	.word	0x00000000
	.align		4
        /*0004*/ 	.word	0xffffffff
	.align		4
        /*0008*/ 	.word	index@(_ZN7cutlass13device_kernelINS_4gemm6kernel13GemmUniversalIN4cute5tupleIJiiiiEEENS1_10collective13CollectiveMmaINS1_34MainloopSm90TmaGmmaWarpSpecializedILi9ENS5_IJNS4_1CILi1EEESB_SB_EEENS1_35KernelTmaWarpSpecializedCooperativeEEENS5_IJNSA_ILi128EEENSA_ILi64EEESG_EEENS_6half_tENS5_IJSB_llEEESI_SJ_NS4_8TiledMMAINS4_8MMA_AtomIJNS4_4SM904GMMA25MMA_64x64x16_F32F16F16_SSILNSN_5MajorE1ELSP_1ELNSN_7ScaleInE1ELSQ_1EEEEEENS4_6LayoutINS5_IJNSA_ILi2EEESB_SB_EEENS5_IJSB_NSA_ILi0EEESW_EEEEENS5_IJNS4_10UnderscoreESZ_SZ_EEEEENS4_13SM90_TMA_LOADENS4_14ComposedLayoutINS4_7SwizzleILi3ELi4ELi3EEENS4_18smem_ptr_flag_bitsILi16EEENST_INS5_IJSG_NSA_ILi8EEEEEENS5_IJSB_SG_EEEEEEEvNS4_8identityES12_S1C_vS1D_EENS_8epilogue10collective6detail29Sm90TmaWarpSpecializedAdapterINS1G_15DefaultEpilogueISI_NS5_IJlSB_lEEES1K_NS1F_6thread17LinearCombinationISI_Li1EffLNS1L_9ScaleType4KindE0ELNS_15FloatRoundStyleE2ESI_EENS1_15EpilogueDefaultEEEEEvvEEEEvNT_6ParamsE)
	.align		4
        /*000c*/ 	.word	index@(__assertfail)
	.align		4
        /*0010*/ 	.word	0x00000000
	.align		4
        /*0014*/ 	.word	0xfffffffe
	.align		4
        /*0018*/ 	.word	0x00000000
	.align		4
        /*001c*/ 	.word	0xfffffffd
	.align		4
        /*0020*/ 	.word	0x00000000
	.align		4
        /*0024*/ 	.word	0xfffffffc


//--------------------- .nv.constant4             --------------------------
	.section	.nv.constant4,"a",@progbits
	.align	8
	.align		8
.nv.constant4:
        /*0000*/ 	.dword	__assertfail
	.align		8
        /*0008*/ 	.dword	__unnamed_1
	.align		8
        /*0010*/ 	.dword	_ZN39_INTERNAL_a0450f6b_4_k_cu_fd35f8a4_30924cuda3std3__45__cpo5beginE
	.align		8
        /*0018*/ 	.dword	_ZN39_INTERNAL_a0450f6b_4_k_cu_fd35f8a4_30924cuda3std3__45__cpo3endE
	.align		8
        /*0020*/ 	.dword	_ZN39_INTERNAL_a0450f6b_4_k_cu_fd35f8a4_30924cuda3std3__45__cpo6cbeginE
	.align		8
        /*0028*/ 	.dword	_ZN39_INTERNAL_a0450f6b_4_k_cu_fd35f8a4_30924cuda3std3__45__cpo4cendE
	.align		8
        /*0030*/ 	.dword	_ZN39_INTERNAL_a0450f6b_4_k_cu_fd35f8a4_30924cuda3std3__441_GLOBAL__N__a0450f6b_4_k_cu_fd35f8a4_30926ignoreE
	.align		8
        /*0038*/ 	.dword	_ZN39_INTERNAL_a0450f6b_4_k_cu_fd35f8a4_30924cuda3std3__419piecewise_constructE
	.align		8
        /*0040*/ 	.dword	_ZN39_INTERNAL_a0450f6b_4_k_cu_fd35f8a4_30924cuda3std3__48in_placeE
	.align		8
        /*0048*/ 	.dword	_ZN39_INTERNAL_a0450f6b_4_k_cu_fd35f8a4_30924cuda3std6ranges3__45__cpo4swapE
	.align		8
        /*0050*/ 	.dword	_ZN39_INTERNAL_a0450f6b_4_k_cu_fd35f8a4_30924cuda3std6ranges3__45__cpo9iter_moveE
	.align		8
        /*0058*/ 	.dword	_ZN39_INTERNAL_a0450f6b_4_k_cu_fd35f8a4_30924cute7productE
	.align		8
        /*0060*/ 	.dword	_ZN39_INTERNAL_a0450f6b_4_k_cu_fd35f8a4_30924cute1_E
	.align		8
        /*0068*/ 	.dword	$str$22
	.align		8
        /*0070*/ 	.dword	$str$23


//--------------------- .text._ZN7cutlass13device_kernelINS_4gemm6kernel13GemmUniversalIN4cute5tupleIJiiiiEEENS1_10collective13CollectiveMmaINS1_34MainloopSm90TmaGmmaWarpSpecializedILi9ENS5_IJNS4_1CILi1EEESB_SB_EEENS1_35KernelTmaWarpSpecializedCooperativeEEENS5_IJNSA_ILi128EEENSA_ILi64EEESG_EEENS_6half_tENS5_IJSB_llEEESI_SJ_NS4_8TiledMMAINS4_8MMA_AtomIJNS4_4SM904GMMA25MMA_64x64x16_F32F16F16_SSILNSN_5MajorE1ELSP_1ELNSN_7ScaleInE1ELSQ_1EEEEEENS4_6LayoutINS5_IJNSA_ILi2EEESB_SB_EEENS5_IJSB_NSA_ILi0EEESW_EEEEENS5_IJNS4_10UnderscoreESZ_SZ_EEEEENS4_13SM90_TMA_LOADENS4_14ComposedLayoutINS4_7SwizzleILi3ELi4ELi3EEENS4_18smem_ptr_flag_bitsILi16EEENST_INS5_IJSG_NSA_ILi8EEEEEENS5_IJSB_SG_EEEEEEEvNS4_8identityES12_S1C_vS1D_EENS_8epilogue10collective6detail29Sm90TmaWarpSpecializedAdapterINS1G_15DefaultEpilogueISI_NS5_IJlSB_lEEES1K_NS1F_6thread17LinearCombinationISI_Li1EffLNS1L_9ScaleType4KindE0ELNS_15FloatRoundStyleE2ESI_EENS1_15EpilogueDefaultEEEEEvvEEEEvNT_6ParamsE --------------------------
	.section	.text._ZN7cutlass13device_kernelINS_4gemm6kernel13GemmUniversalIN4cute5tupleIJiiiiEEENS1_10collective13CollectiveMmaINS1_34MainloopSm90TmaGmmaWarpSpecializedILi9ENS5_IJNS4_1CILi1EEESB_SB_EEENS1_35KernelTmaWarpSpecializedCooperativeEEENS5_IJNSA_ILi128EEENSA_ILi64EEESG_EEENS_6half_tENS5_IJSB_llEEESI_SJ_NS4_8TiledMMAINS4_8MMA_AtomIJNS4_4SM904GMMA25MMA_64x64x16_F32F16F16_SSILNSN_5MajorE1ELSP_1ELNSN_7ScaleInE1ELSQ_1EEEEEENS4_6LayoutINS5_IJNSA_ILi2EEESB_SB_EEENS5_IJSB_NSA_ILi0EEESW_EEEEENS5_IJNS4_10UnderscoreESZ_SZ_EEEEENS4_13SM90_TMA_LOADENS4_14ComposedLayoutINS4_7SwizzleILi3ELi4ELi3EEENS4_18smem_ptr_flag_bitsILi16EEENST_INS5_IJSG_NSA_ILi8EEEEEENS5_IJSB_SG_EEEEEEEvNS4_8identityES12_S1C_vS1D_EENS_8epilogue10collective6detail29Sm90TmaWarpSpecializedAdapterINS1G_15DefaultEpilogueISI_NS5_IJlSB_lEEES1K_NS1F_6thread17LinearCombinationISI_Li1EffLNS1L_9ScaleType4KindE0ELNS_15FloatRoundStyleE2ESI_EENS1_15EpilogueDefaultEEEEEvvEEEEvNT_6ParamsE,"ax",@progbits
	.align	128
.text._ZN7cutlass13device_kernelINS_4gemm6kernel13GemmUniversalIN4cute5tupleIJiiiiEEENS1_10collective13CollectiveMmaINS1_34MainloopSm90TmaGmmaWarpSpecializedILi9ENS5_IJNS4_1CILi1EEESB_SB_EEENS1_35KernelTmaWarpSpecializedCooperativeEEENS5_IJNSA_ILi128EEENSA_ILi64EEESG_EEENS_6half_tENS5_IJSB_llEEESI_SJ_NS4_8TiledMMAINS4_8MMA_AtomIJNS4_4SM904GMMA25MMA_64x64x16_F32F16F16_SSILNSN_5MajorE1ELSP_1ELNSN_7ScaleInE1ELSQ_1EEEEEENS4_6LayoutINS5_IJNSA_ILi2EEESB_SB_EEENS5_IJSB_NSA_ILi0EEESW_EEEEENS5_IJNS4_10UnderscoreESZ_SZ_EEEEENS4_13SM90_TMA_LOADENS4_14ComposedLayoutINS4_7SwizzleILi3ELi4ELi3EEENS4_18smem_ptr_flag_bitsILi16EEENST_INS5_IJSG_NSA_ILi8EEEEEENS5_IJSB_SG_EEEEEEEvNS4_8identityES12_S1C_vS1D_EENS_8epilogue10collective6detail29Sm90TmaWarpSpecializedAdapterINS1G_15DefaultEpilogueISI_NS5_IJlSB_lEEES1K_NS1F_6thread17LinearCombinationISI_Li1EffLNS1L_9ScaleType4KindE0ELNS_15FloatRoundStyleE2ESI_EENS1_15EpilogueDefaultEEEEEvvEEEEvNT_6ParamsE:
        .type           _ZN7cutlass13device_kernelINS_4gemm6kernel13GemmUniversalIN4cute5tupleIJiiiiEEENS1_10collective13CollectiveMmaINS1_34MainloopSm90TmaGmmaWarpSpecializedILi9ENS5_IJNS4_1CILi1EEESB_SB_EEENS1_35KernelTmaWarpSpecializedCooperativeEEENS5_IJNSA_ILi128EEENSA_ILi64EEESG_EEENS_6half_tENS5_IJSB_llEEESI_SJ_NS4_8TiledMMAINS4_8MMA_AtomIJNS4_4SM904GMMA25MMA_64x64x16_F32F16F16_SSILNSN_5MajorE1ELSP_1ELNSN_7ScaleInE1ELSQ_1EEEEEENS4_6LayoutINS5_IJNSA_ILi2EEESB_SB_EEENS5_IJSB_NSA_ILi0EEESW_EEEEENS5_IJNS4_10UnderscoreESZ_SZ_EEEEENS4_13SM90_TMA_LOADENS4_14ComposedLayoutINS4_7SwizzleILi3ELi4ELi3EEENS4_18smem_ptr_flag_bitsILi16EEENST_INS5_IJSG_NSA_ILi8EEEEEENS5_IJSB_SG_EEEEEEEvNS4_8identityES12_S1C_vS1D_EENS_8epilogue10collective6detail29Sm90TmaWarpSpecializedAdapterINS1G_15DefaultEpilogueISI_NS5_IJlSB_lEEES1K_NS1F_6thread17LinearCombinationISI_Li1EffLNS1L_9ScaleType4KindE0ELNS_15FloatRoundStyleE2ESI_EENS1_15EpilogueDefaultEEEEEvvEEEEvNT_6ParamsE,@function
        .size           _ZN7cutlass13device_kernelINS_4gemm6kernel13GemmUniversalIN4cute5tupleIJiiiiEEENS1_10collective13CollectiveMmaINS1_34MainloopSm90TmaGmmaWarpSpecializedILi9ENS5_IJNS4_1CILi1EEESB_SB_EEENS1_35KernelTmaWarpSpecializedCooperativeEEENS5_IJNSA_ILi128EEENSA_ILi64EEESG_EEENS_6half_tENS5_IJSB_llEEESI_SJ_NS4_8TiledMMAINS4_8MMA_AtomIJNS4_4SM904GMMA25MMA_64x64x16_F32F16F16_SSILNSN_5MajorE1ELSP_1ELNSN_7ScaleInE1ELSQ_1EEEEEENS4_6LayoutINS5_IJNSA_ILi2EEESB_SB_EEENS5_IJSB_NSA_ILi0EEESW_EEEEENS5_IJNS4_10UnderscoreESZ_SZ_EEEEENS4_13SM90_TMA_LOADENS4_14ComposedLayoutINS4_7SwizzleILi3ELi4ELi3EEENS4_18smem_ptr_flag_bitsILi16EEENST_INS5_IJSG_NSA_ILi8EEEEEENS5_IJSB_SG_EEEEEEEvNS4_8identityES12_S1C_vS1D_EENS_8epilogue10collective6detail29Sm90TmaWarpSpecializedAdapterINS1G_15DefaultEpilogueISI_NS5_IJlSB_lEEES1K_NS1F_6thread17LinearCombinationISI_Li1EffLNS1L_9ScaleType4KindE0ELNS_15FloatRoundStyleE2ESI_EENS1_15EpilogueDefaultEEEEEvvEEEEvNT_6ParamsE,(.L_x_141 - _ZN7cutlass13device_kernelINS_4gemm6kernel13GemmUniversalIN4cute5tupleIJiiiiEEENS1_10collective13CollectiveMmaINS1_34MainloopSm90TmaGmmaWarpSpecializedILi9ENS5_IJNS4_1CILi1EEESB_SB_EEENS1_35KernelTmaWarpSpecializedCooperativeEEENS5_IJNSA_ILi128EEENSA_ILi64EEESG_EEENS_6half_tENS5_IJSB_llEEESI_SJ_NS4_8TiledMMAINS4_8MMA_AtomIJNS4_4SM904GMMA25MMA_64x64x16_F32F16F16_SSILNSN_5MajorE1ELSP_1ELNSN_7ScaleInE1ELSQ_1EEEEEENS4_6LayoutINS5_IJNSA_ILi2EEESB_SB_EEENS5_IJSB_NSA_ILi0EEESW_EEEEENS5_IJNS4_10UnderscoreESZ_SZ_EEEEENS4_13SM90_TMA_LOADENS4_14ComposedLayoutINS4_7SwizzleILi3ELi4ELi3EEENS4_18smem_ptr_flag_bitsILi16EEENST_INS5_IJSG_NSA_ILi8EEEEEENS5_IJSB_SG_EEEEEEEvNS4_8identityES12_S1C_vS1D_EENS_8epilogue10collective6detail29Sm90TmaWarpSpecializedAdapterINS1G_15DefaultEpilogueISI_NS5_IJlSB_lEEES1K_NS1F_6thread17LinearCombinationISI_Li1EffLNS1L_9ScaleType4KindE0ELNS_15FloatRoundStyleE2ESI_EENS1_15EpilogueDefaultEEEEEvvEEEEvNT_6ParamsE)
        .other          _ZN7cutlass13device_kernelINS_4gemm6kernel13GemmUniversalIN4cute5tupleIJiiiiEEENS1_10collective13CollectiveMmaINS1_34MainloopSm90TmaGmmaWarpSpecializedILi9ENS5_IJNS4_1CILi1EEESB_SB_EEENS1_35KernelTmaWarpSpecializedCooperativeEEENS5_IJNSA_ILi128EEENSA_ILi64EEESG_EEENS_6half_tENS5_IJSB_llEEESI_SJ_NS4_8TiledMMAINS4_8MMA_AtomIJNS4_4SM904GMMA25MMA_64x64x16_F32F16F16_SSILNSN_5MajorE1ELSP_1ELNSN_7ScaleInE1ELSQ_1EEEEEENS4_6LayoutINS5_IJNSA_ILi2EEESB_SB_EEENS5_IJSB_NSA_ILi0EEESW_EEEEENS5_IJNS4_10UnderscoreESZ_SZ_EEEEENS4_13SM90_TMA_LOADENS4_14ComposedLayoutINS4_7SwizzleILi3ELi4ELi3EEENS4_18smem_ptr_flag_bitsILi16EEENST_INS5_IJSG_NSA_ILi8EEEEEENS5_IJSB_SG_EEEEEEEvNS4_8identityES12_S1C_vS1D_EENS_8epilogue10collective6detail29Sm90TmaWarpSpecializedAdapterINS1G_15DefaultEpilogueISI_NS5_IJlSB_lEEES1K_NS1F_6thread17LinearCombinationISI_Li1EffLNS1L_9ScaleType4KindE0ELNS_15FloatRoundStyleE2ESI_EENS1_15EpilogueDefaultEEEEEvvEEEEvNT_6ParamsE,@"STO_CUDA_ENTRY STV_DEFAULT"
_ZN7cutlass13device_kernelINS_4gemm6kernel13GemmUniversalIN4cute5tupleIJiiiiEEENS1_10collective13CollectiveMmaINS1_34MainloopSm90TmaGmmaWarpSpecializedILi9ENS5_IJNS4_1CILi1EEESB_SB_EEENS1_35KernelTmaWarpSpecializedCooperativeEEENS5_IJNSA_ILi128EEENSA_ILi64EEESG_EEENS_6half_tENS5_IJSB_llEEESI_SJ_NS4_8TiledMMAINS4_8MMA_AtomIJNS4_4SM904GMMA25MMA_64x64x16_F32F16F16_SSILNSN_5MajorE1ELSP_1ELNSN_7ScaleInE1ELSQ_1EEEEEENS4_6LayoutINS5_IJNSA_ILi2EEESB_SB_EEENS5_IJSB_NSA_ILi0EEESW_EEEEENS5_IJNS4_10UnderscoreESZ_SZ_EEEEENS4_13SM90_TMA_LOADENS4_14ComposedLayoutINS4_7SwizzleILi3ELi4ELi3EEENS4_18smem_ptr_flag_bitsILi16EEENST_INS5_IJSG_NSA_ILi8EEEEEENS5_IJSB_SG_EEEEEEEvNS4_8identityES12_S1C_vS1D_EENS_8epilogue10collective6detail29Sm90TmaWarpSpecializedAdapterINS1G_15DefaultEpilogueISI_NS5_IJlSB_lEEES1K_NS1F_6thread17LinearCombinationISI_Li1EffLNS1L_9ScaleType4KindE0ELNS_15FloatRoundStyleE2ESI_EENS1_15EpilogueDefaultEEEEEvvEEEEvNT_6ParamsE:
[----:B------:R-:W0:Y:S01]  /*0000*/  LDC R1, c[0x0][0x28] ;  /* 0x00000a00ff017b82 */ /* 0x000e220000000800 */
[----:B------:R-:W1:Y:S01]  /*0010*/  S2R R18, SR_TID.X ;  /* 0x0000000000127919 */ /* 0x000e620000002100 */
[----:B------:R-:W-:Y:S01]  /*0020*/  ELECT P0, URZ, PT ;  /* 0x00000000003f782f */ /* 0x000fe20003800000 */
[----:B------:R-:W-:Y:S01]  /*0030*/  BSSY B0, `(.L_x_0) ;  /* 0x000000f000007945 */ /* 0x000fe20003800000 */
[--C-:B-1----:R-:W-:Y:S02]  /*0040*/  SHF.R.U32.HI R0, RZ, 0x5, R18.reuse ;  /* 0x00000005ff007819 */ /* 0x102fe40000011612 */
[----:B------:R-:W-:-:S03]  /*0050*/  SHF.R.U32.HI R22, RZ, 0x7, R18 ;  /* 0x00000007ff167819 */ /* 0x000fc60000011612 */
[----:B------:R-:W1:Y:S04]  /*0060*/  SHFL.IDX PT, R5, R0, RZ, 0x1f ;  /* 0x00001fff00057589 */ /* 0x000e6800000e0000 */
[----:B------:R2:W3:Y:S01]  /*0070*/  SHFL.IDX PT, R8, R22, RZ, 0x1f ;  /* 0x00001fff16087589 */ /* 0x0004e200000e0000 */
[----:B-1----:R-:W-:-:S13]  /*0080*/  ISETP.NE.OR P0, PT, R5, RZ, !P0 ;  /* 0x000000ff0500720c */ /* 0x002fda0004705670 */
[----:B0-23--:R-:W-:Y:S05]  /*0090*/  @P0 BRA `(.L_x_1) ;  /* 0x0000000000200947 */ /* 0x00dfea0003800000 */
[----:B------:R-:W-:Y:S02]  /*00a0*/  ULDC.64 UR4, c[0x0][0x198] ;  /* 0x0000660000047ab9 */ /* 0x000fe40000000a00 */
[----:B------:R-:W-:Y:S02]  /*00b0*/  UIADD3 UR6, UP0, UR4, 0xf0, URZ ;  /* 0x000000f004067890 */ /* 0x000fe4000ff1e03f */
[----:B------:R-:W-:Y:S02]  /*00c0*/  UIADD3 UR4, UP1, UR4, 0x1f0, URZ ;  /* 0x000001f004047890 */ /* 0x000fe4000ff3e03f */
[----:B------:R-:W-:Y:S02]  /*00d0*/  UIADD3.X UR7, URZ, UR5, URZ, UP0, !UPT ;  /* 0x000000053f077290 */ /* 0x000fe400087fe43f */
[----:B------:R-:W-:-:S07]  /*00e0*/  UIADD3.X UR5, URZ, UR5, URZ, UP1, !UPT ;  /* 0x000000053f057290 */ /* 0x000fce0008ffe43f */
[----:B------:R0:W-:Y:S02]  /*00f0*/  UTMACCTL.PF [UR6] ;  /* 0x00000000060079b9 */ /* 0x0001e40008040000 */
[----:B------:R0:W-:Y:S02]  /*0100*/  UTMACCTL.PF [UR4] ;  /* 0x00000000040079b9 */ /* 0x0001e40008040000 */
[----:B0-----:R-:W-:Y:S01]  /*0110*/  NOP ;  /* 0x0000000000007918 */ /* 0x001fe20000000000 */
.L_x_1:
[----:B------:R-:W-:Y:S05]  /*0120*/  BSYNC B0 ;  /* 0x0000000000007941 */ /* 0x000fea0003800000 */
.L_x_0:
[----:B------:R-:W0:Y:S02]  /*0130*/  SHFL.IDX PT, R2, R0, RZ, 0x1f ;  /* 0x00001fff00027589 */ /* 0x000e2400000e0000 */
[----:B0-----:R-:W-:-:S13]  /*0140*/  ISETP.NE.AND P0, PT, R2, RZ, PT ;  /* 0x000000ff0200720c */ /* 0x001fda0003f05270 */
[----:B------:R-:W-:Y:S05]  /*0150*/  @P0 BRA `(.L_x_2) ;  /* 0x00000000008c0947 */ /* 0x000fea0003800000 */
[----:B------:R-:W-:Y:S01]  /*0160*/  ELECT P0, URZ, PT ;  /* 0x00000000003f782f */ /* 0x000fe20003800000 */
[----:B------:R-:W-:-:S12]  /*0170*/  BSSY B0, `(.L_x_2) ;  /* 0x0000021000007945 */ /* 0x000fd80003800000 */
[----:B------:R-:W-:Y:S05]  /*0180*/  @!P0 BRA `(.L_x_3) ;  /* 0x00000000007c8947 */ /* 0x000fea0003800000 */
[----:B------:R-:W0:Y:S01]  /*0190*/  S2UR UR8, SR_CgaCtaId ;  /* 0x00000000000879c3 */ /* 0x000e220000008800 */
[----:B------:R-:W-:Y:S01]  /*01a0*/  UMOV UR4, 0x400 ;  /* 0x0000040000047882 */ /* 0x000fe20000000000 */
[----:B------:R-:W-:Y:S01]  /*01b0*/  UMOV UR5, 0x1 ;  /* 0x0000000100057882 */ /* 0x000fe20000000000 */
[----:B------:R-:W-:Y:S02]  /*01c0*/  UMOV UR6, 0x100 ;  /* 0x0000010000067882 */ /* 0x000fe40000000000 */
[----:B------:R-:W-:-:S04]  /*01d0*/  UIADD3 UR6, -UR6, 0x100000, URZ ;  /* 0x0010000006067890 */ /* 0x000fc8000fffe13f */
[----:B------:R-:W-:Y:S02]  /*01e0*/  USHF.L.U32 UR7, UR6, 0xb, URZ ;  /* 0x0000000b06077899 */ /* 0x000fe4000800063f */
[----:B------:R-:W-:Y:S02]  /*01f0*/  USHF.L.U32 UR6, UR6, 0x1, URZ ;  /* 0x0000000106067899 */ /* 0x000fe4000800063f */
[----:B0-----:R-:W-:Y:S02]  /*0200*/  ULEA UR8, UR8, UR4, 0x18 ;  /* 0x0000000408087291 */ /* 0x001fe4000f8ec03f */
[----:B------:R-:W-:-:S04]  /*0210*/  UIADD3 UR4, -UR5, 0x100000, URZ ;  /* 0x0010000005047890 */ /* 0x000fc8000fffe13f */
[----:B------:R-:W-:Y:S02]  /*0220*/  USHF.L.U32 UR5, UR4, 0xb, URZ ;  /* 0x0000000b04057899 */ /* 0x000fe4000800063f */
[----:B------:R-:W-:Y:S01]  /*0230*/  USHF.L.U32 UR4, UR4, 0x1, URZ ;  /* 0x0000000104047899 */ /* 0x000fe2000800063f */
[----:B------:R-:W0:Y:S11]  /*0240*/  FENCE.VIEW.ASYNC.S ;  /* 0x00000000000073c6 */ /* 0x000e360000000000 */
[----:B0-----:R0:W1:Y:S01]  /*0250*/  SYNCS.EXCH.64 URZ, [UR8], UR4 ;  /* 0x00000004083f75b2 */ /* 0x0010620008000100 */
[----:B------:R0:W2:Y:S01]  /*0260*/  SYNCS.EXCH.64 URZ, [UR8+0x48], UR6 ;  /* 0x00004806083f75b2 */ /* 0x0000a20008000100 */
[----:B------:R0:W3:Y:S01]  /*0270*/  SYNCS.EXCH.64 URZ, [UR8+0x8], UR4 ;  /* 0x00000804083f75b2 */ /* 0x0000e20008000100 */
[----:B------:R0:W4:Y:S01]  /*0280*/  SYNCS.EXCH.64 URZ, [UR8+0x50], UR6 ;  /* 0x00005006083f75b2 */ /* 0x0001220008000100 */
[----:B------:R0:W0:Y:S01]  /*0290*/  SYNCS.EXCH.64 URZ, [UR8+0x10], UR4 ;  /* 0x00001004083f75b2 */ /* 0x0000220008000100 */
        /* <DEDUP_REMOVED lines=13> */
[----:B------:R-:W-:Y:S01]  /*0370*/  NOP ;  /* 0x0000000000007918 */ /* 0x000fe20000000000 */
.L_x_3:
[----:B0-----:R-:W-:Y:S05]  /*0380*/  BSYNC B0 ;  /* 0x0000000000007941 */ /* 0x001fea0003800000 */
.L_x_2:
[----:B------:R-:W0:Y:S01]  /*0390*/  SHFL.IDX PT, R0, R0, RZ, 0x1f ;  /* 0x00001fff00007589 */ /* 0x000e2200000e0000 */
[----:B------:R-:W-:Y:S01]  /*03a0*/  ELECT P0, URZ, PT ;  /* 0x00000000003f782f */ /* 0x000fe20003800000 */
[----:B------:R-:W5:Y:S01]  /*03b0*/  LDC R2, c[0x0][0x65c] ;  /* 0x00019700ff027b82 */ /* 0x000f620000000800 */
[----:B------:R-:W-:Y:S01]  /*03c0*/  SHF.R.S32.HI R6, RZ, 0x1f, R5 ;  /* 0x0000001fff067819 */ /* 0x000fe20000011405 */
[----:B------:R-:W1:Y:S01]  /*03d0*/  S2R R3, SR_CTAID.Y ;  /* 0x0000000000037919 */ /* 0x000e620000002600 */
[----:B------:R-:W-:Y:S01]  /*03e0*/  UMOV UR4, 0x20 ;  /* 0x0000002000047882 */ /* 0x000fe20000000000 */
[----:B------:R-:W-:Y:S01]  /*03f0*/  ISETP.NE.AND P2, PT, R8, RZ, PT ;  /* 0x000000ff0800720c */ /* 0x000fe20003f45270 */
[----:B------:R-:W-:Y:S01]  /*0400*/  NOP ;  /* 0x0000000000007918 */ /* 0x000fe20000000000 */
[----:B------:R-:W2:Y:S01]  /*0410*/  S2R R4, SR_CTAID.X ;  /* 0x0000000000047919 */ /* 0x000ea20000002500 */
[----:B------:R-:W-:Y:S01]  /*0420*/  LEA.HI R6, R6, R5, RZ, 0x2 ;  /* 0x0000000506067211 */ /* 0x000fe200078f10ff */
[----:B------:R-:W-:Y:S01]  /*0430*/  NOP ;  /* 0x0000000000007918 */ /* 0x000fe20000000000 */
[----:B0-----:R-:W-:-:S02]  /*0440*/  ISETP.NE.OR P0, PT, R0, RZ, !P0 ;  /* 0x000000ff0000720c */ /* 0x001fc40004705670 */
[----:B-----5:R-:W-:-:S04]  /*0450*/  ISETP.NE.AND P3, PT, R2, 0x1, PT ;  /* 0x000000010200780c */ /* 0x020fc80003f65270 */
[----:B------:R-:W-:Y:S02]  /*0460*/  P2R R0, PR, RZ, 0x8 ;  /* 0x00000008ff007803 */ /* 0x000fe40000000000 */
[----:B------:R-:W-:-:S05]  /*0470*/  LOP3.LUT R0, R6, 0xfffffffc, RZ, 0xc0, !PT ;  /* 0xfffffffc06007812 */ /* 0x000fca00078ec0ff */
[----:B------:R-:W-:Y:S01]  /*0480*/  VOTEU.ALL UP0, P0 ;  /* 0x00000000003f7886 */ /* 0x000fe20000000000 */
[----:B------:R-:W-:Y:S01]  /*0490*/  IMAD.IADD R0, R5, 0x1, -R0 ;  /* 0x0000000105007824 */ /* 0x000fe200078e0a00 */
[----:B------:R-:W2:Y:S01]  /*04a0*/  @P3 LDC R17, c[0x0][0x10] ;  /* 0x00000400ff113b82 */ /* 0x000ea20000000800 */
[----:B------:R-:W-:Y:S01]  /*04b0*/  VOTEU.ALL UP1, P0 ;  /* 0x00000000003f7886 */ /* 0x000fe20000020000 */
[----:B-1----:R-:W-:Y:S01]  /*04c0*/  @P3 IMAD.MOV.U32 R6, RZ, RZ, R3 ;  /* 0x000000ffff063224 */ /* 0x002fe200078e0003 */
[----:B------:R-:W-:Y:S01]  /*04d0*/  @!UP0 UMOV UR6, 0x400 ;  /* 0x0000040000068882 */ /* 0x000fe20000000000 */
[----:B------:R-:W-:-:S04]  /*04e0*/  @!UP0 UIADD3 UR4, -UR4, 0x100000, URZ ;  /* 0x0010000004048890 */ /* 0x000fc8000fffe13f */
[----:B------:R-:W-:Y:S02]  /*04f0*/  @!UP0 USHF.L.U32 UR5, UR4, 0xb, URZ ;  /* 0x0000000b04058899 */ /* 0x000fe4000800063f */
[----:B------:R-:W-:Y:S01]  /*0500*/  @!UP0 USHF.L.U32 UR4, UR4, 0x1, URZ ;  /* 0x0000000104048899 */ /* 0x000fe2000800063f */
[----:B------:R-:W-:Y:S02]  /*0510*/  @P3 IMAD.MOV.U32 R7, RZ, RZ, RZ ;  /* 0x000000ffff073224 */ /* 0x000fe400078e00ff */
[----:B------:R-:W-:Y:S01]  /*0520*/  IMAD.MOV.U32 R5, RZ, RZ, RZ ;  /* 0x000000ffff057224 */ /* 0x000fe200078e00ff */
[----:B------:R-:W0:Y:S01]  /*0530*/  @!UP0 S2UR UR7, SR_CgaCtaId ;  /* 0x00000000000789c3 */ /* 0x000e220000008800 */
[----:B------:R-:W-:-:S07]  /*0540*/  @P3 IMAD.MOV.U32 R11, RZ, RZ, RZ ;  /* 0x000000ffff0b3224 */ /* 0x000fce00078e00ff */
[----:B------:R-:W1:Y:S01]  /*0550*/  @!P3 LDC R9, c[0x0][0xc] ;  /* 0x00000300ff09bb82 */ /* 0x000e620000000800 */
[----:B--2---:R-:W-:-:S04]  /*0560*/  @P3 IMAD.WIDE.U32 R16, R4, R17, R6 ;  /* 0x0000001104103225 */ /* 0x004fc800078e0006 */
[----:B------:R-:W-:Y:S01]  /*0570*/  @P3 IMAD.IADD R17, R17, 0x1, R11 ;  /* 0x0000000111113824 */ /* 0x000fe200078e020b */
[----:B0-----:R-:W-:Y:S01]  /*0580*/  @!UP0 ULEA UR6, UR7, UR6, 0x18 ;  /* 0x0000000607068291 */ /* 0x001fe2000f8ec03f */
[----:B------:R-:W-:Y:S01]  /*0590*/  VOTEU.ALL UP0, P0 ;  /* 0x00000000003f7886 */ /* 0x000fe20000000000 */
[----:B------:R-:W-:-:S04]  /*05a0*/  ISETP.NE.AND P0, PT, R0, 0x3, PT ;  /* 0x000000030000780c */ /* 0x000fc80003f05270 */
[----:B------:R-:W-:Y:S01]  /*05b0*/  ISETP.EQ.OR P0, PT, R0, RZ, !P0 ;  /* 0x000000ff0000720c */ /* 0x000fe20004702670 */
[----:B-1----:R-:W-:-:S03]  /*05c0*/  @!P3 IMAD.WIDE.U32 R6, R9, R3, R4 ;  /* 0x000000030906b225 */ /* 0x002fc600078e0004 */
[C---:B------:R-:W-:Y:S01]  /*05d0*/  ISETP.EQ.AND P0, PT, R8.reuse, RZ, P0 ;  /* 0x000000ff0800720c */ /* 0x040fe20000702270 */
[----:B------:R-:W-:Y:S01]  /*05e0*/  VIADD R8, R8, 0xffffffff ;  /* 0xffffffff08087836 */ /* 0x000fe20000000000 */
[----:B------:R-:W0:Y:S02]  /*05f0*/  FENCE.VIEW.ASYNC.S ;  /* 0x00000000000073c6 */ /* 0x000e240000000000 */
[----:B0-----:R0:W3:Y:S01]  /*0600*/  @!UP0 SYNCS.EXCH.64 URZ, [UR6+0xa0], UR4 ;  /* 0x0000a004063f85b2 */ /* 0x0010e20008000100 */
[----:B------:R-:W-:Y:S01]  /*0610*/  @!P3 IMAD.MOV.U32 R16, RZ, RZ, R6 ;  /* 0x000000ffff10b224 */ /* 0x000fe200078e0006 */
[----:B------:R-:W-:Y:S01]  /*0620*/  SEL R19, RZ, 0x1, !P0 ;  /* 0x00000001ff137807 */ /* 0x000fe20004000000 */
[----:B------:R-:W-:Y:S01]  /*0630*/  @!P3 IMAD.MOV.U32 R17, RZ, RZ, R7 ;  /* 0x000000ffff11b224 */ /* 0x000fe200078e0007 */
[----:B------:R-:W-:-:S04]  /*0640*/  ISETP.GE.U32.AND P1, PT, R8, 0x2, PT ;  /* 0x000000020800780c */ /* 0x000fc80003f26070 */
[----:B------:R-:W-:Y:S01]  /*0650*/  SEL R19, R19, 0x2, P1 ;  /* 0x0000000213137807 */ /* 0x000fe20000800000 */
[----:B------:R0:W3:Y:S01]  /*0660*/  @!UP1 SYNCS.EXCH.64 URZ, [UR6+0xa8], UR4 ;  /* 0x0000a804063f95b2 */ /* 0x0000e20008000100 */
[----:B------:R-:W-:Y:S01]  /*0670*/  NOP ;  /* 0x0000000000007918 */ /* 0x000fe20000000000 */
[----:B---34-:R-:W-:Y:S06]  /*0680*/  BAR.SYNC.DEFER_BLOCKING 0x0 ;  /* 0x0000000000007b1d */ /* 0x018fec0000010000 */
[----:B------:R-:W-:Y:S05]  /*0690*/  @!P2 BRA `(.L_x_4) ;  /* 0x000000400014a947 */ /* 0x000fea0003800000 */
[----:B------:R-:W-:-:S13]  /*06a0*/  ISETP.GT.U32.AND P0, PT, R8, 0x1, PT ;  /* 0x000000010800780c */ /* 0x000fda0003f04070 */
[----:B0-----:R-:W-:Y:S05]  /*06b0*/  @P0 EXIT ;  /* 0x000000000000094d */ /* 0x001fea0003800000 */
[----:B------:R-:W-:Y:S01]  /*06c0*/  ULDC.64 UR4, c[0x0][0x650] ;  /* 0x0001940000047ab9 */ /* 0x000fe20000000a00 */
[----:B------:R-:W-:Y:S01]  /*06d0*/  PRMT R0, RZ, 0x7610, R0 ;  /* 0x00007610ff007816 */ /* 0x000fe20000000000 */
[----:B------:R-:W-:Y:S01]  /*06e0*/  IMAD.MOV.U32 R58, RZ, RZ, -0x1 ;  /* 0xffffffffff3a7424 */ /* 0x000fe200078e00ff */
[----:B------:R-:W-:Y:S01]  /*06f0*/  ISETP.GE.U32.AND P0, PT, R16, UR4, PT ;  /* 0x0000000410007c0c */ /* 0x000fe2000bf06070 */
[----:B------:R-:W-:Y:S02]  /*0700*/  IMAD.MOV.U32 R59, RZ, RZ, -0x1 ;  /* 0xffffffffff3b7424 */ /* 0x000fe400078e00ff */
[----:B------:R-:W-:Y:S01]  /*0710*/  IMAD.MOV.U32 R57, RZ, RZ, -0x1 ;  /* 0xffffffffff397424 */ /* 0x000fe200078e00ff */
[----:B------:R-:W-:-:S13]  /*0720*/  ISETP.GE.U32.AND.EX P0, PT, R17, UR5, PT, P0 ;  /* 0x0000000511007c0c */ /* 0x000fda000bf06100 */
[----:B------:R-:W-:Y:S05]  /*0730*/  @P0 BRA `(.L_x_5) ;  /* 0x0000000400540947 */ /* 0x000fea0003800000 */
[----:B------:R-:W0:Y:S01]  /*0740*/  LDC.64 R14, c[0x0][0x628] ;  /* 0x00018a00ff0e7b82 */ /* 0x000e220000000a00 */
[----:B------:R-:W-:Y:S02]  /*0750*/  IMAD.MOV.U32 R6, RZ, RZ, R16 ;  /* 0x000000ffff067224 */ /* 0x000fe400078e0010 */
[----:B------:R-:W-:-:S05]  /*0760*/  IMAD.MOV.U32 R7, RZ, RZ, R17 ;  /* 0x000000ffff077224 */ /* 0x000fca00078e0011 */
[----:B------:R-:W1:Y:S08]  /*0770*/  LDC R0, c[0x0][0x630] ;  /* 0x00018c00ff007b82 */ /* 0x000e700000000800 */
[----:B------:R-:W2:Y:S01]  /*0780*/  LDC.64 R20, c[0x0][0x620] ;  /* 0x00018800ff147b82 */ /* 0x000ea20000000a00 */
[----:B0-----:R-:W-:-:S04]  /*0790*/  ISETP.NE.U32.AND P0, PT, R14, RZ, PT ;  /* 0x000000ff0e00720c */ /* 0x001fc80003f05070 */
[----:B------:R-:W-:-:S13]  /*07a0*/  ISETP.NE.AND.EX P0, PT, R15, RZ, PT, P0 ;  /* 0x000000ff0f00720c */ /* 0x000fda0003f05300 */
[----:B-12---:R-:W-:Y:S05]  /*07b0*/  @!P0 BRA `(.L_x_6) ;  /* 0x0000000000288947 */ /* 0x006fea0003800000 */
[----:B------:R-:W0:Y:S02]  /*07c0*/  LDC R11, c[0x0][0x634] ;  /* 0x00018d00ff0b7b82 */ /* 0x000e240000000800 */
[----:B0-----:R-:W-:-:S05]  /*07d0*/  IADD3 R11, P0, R16, R11, RZ ;  /* 0x0000000b100b7210 */ /* 0x001fca0007f1e0ff */
[----:B------:R-:W-:-:S04]  /*07e0*/  IMAD.X R13, RZ, RZ, R17, P0 ;  /* 0x000000ffff0d7224 */ /* 0x000fc800000e0611 */
[----:B------:R-:W-:-:S04]  /*07f0*/  IMAD.WIDE.U32 R6, R13, R14, RZ ;  /* 0x0000000e0d067225 */ /* 0x000fc800078e00ff */
[----:B------:R-:W-:-:S04]  /*0800*/  IMAD.WIDE.U32 R8, P0, R11, R15, R6 ;  /* 0x0000000f0b087225 */ /* 0x000fc80007800006 */
[----:B------:R-:W-:-:S04]  /*0810*/  IMAD.WIDE.U32 R6, R11, R14, RZ ;  /* 0x0000000e0b067225 */ /* 0x000fc800078e00ff */
[----:B------:R-:W-:Y:S01]  /*0820*/  IMAD.X R11, RZ, RZ, RZ, P0 ;  /* 0x000000ffff0b7224 */ /* 0x000fe200000e06ff */
[----:B------:R-:W-:Y:S01]  /*0830*/  IADD3 RZ, P0, R7, R8, RZ ;  /* 0x0000000807ff7210 */ /* 0x000fe20007f1e0ff */
[----:B------:R-:W-:-:S04]  /*0840*/  IMAD.MOV.U32 R10, RZ, RZ, R9 ;  /* 0x000000ffff0a7224 */ /* 0x000fc800078e0009 */
[----:B------:R-:W-:-:S08]  /*0850*/  IMAD.WIDE.U32.X R6, R13, R15, R10, P0 ;  /* 0x0000000f0d067225 */ /* 0x000fd000000e040a */
.L_x_6:
[-CC-:B------:R-:W-:Y:S01]  /*0860*/  SHF.R.U64 R57, R6, R0.reuse, R7.reuse ;  /* 0x0000000006397219 */ /* 0x180fe20000001207 */
[----:B------:R-:W0:Y:S01]  /*0870*/  LDC R10, c[0x0][0x618] ;  /* 0x00018600ff0a7b82 */ /* 0x000e220000000800 */
[----:B------:R-:W-:Y:S01]  /*0880*/  SHF.R.U32.HI R5, RZ, R0, R7 ;  /* 0x00000000ff057219 */ /* 0x000fe20000011607 */
[----:B------:R-:W-:Y:S01]  /*0890*/  ULDC UR4, c[0x0][0x150] ;  /* 0x0000540000047ab9 */ /* 0x000fe20000000800 */
[----:B------:R-:W-:Y:S02]  /*08a0*/  IADD3 R9, P0, RZ, -R57, RZ ;  /* 0x80000039ff097210 */ /* 0x000fe40007f1e0ff */
[----:B------:R-:W-:-:S03]  /*08b0*/  I2FP.F32.U32 R0, R4 ;  /* 0x0000000400007245 */ /* 0x000fc60000201000 */
[----:B------:R-:W1:Y:S01]  /*08c0*/  LDC.64 R28, c[0x0][0x640] ;  /* 0x00019000ff1c7b82 */ /* 0x000e620000000a00 */
[----:B------:R-:W-:Y:S02]  /*08d0*/  IMAD.X R11, RZ, RZ, ~R5, P0 ;  /* 0x000000ffff0b7224 */ /* 0x000fe400000e0e05 */
[----:B------:R-:W-:Y:S01]  /*08e0*/  FMUL R0, R0, UR4 ;  /* 0x0000000400007c20 */ /* 0x000fe20008400000 */
[----:B------:R-:W-:Y:S01]  /*08f0*/  IMAD.WIDE.U32 R6, R9, R20, R16 ;  /* 0x0000001409067225 */ /* 0x000fe200078e0010 */
[----:B------:R-:W-:-:S03]  /*0900*/  ULDC UR4, c[0x0][0x154] ;  /* 0x0000550000047ab9 */ /* 0x000fc60000000800 */
[----:B------:R-:W-:Y:S01]  /*0910*/  IMAD R8, R11, R20, RZ ;  /* 0x000000140b087224 */ /* 0x000fe200078e02ff */
[----:B------:R-:W2:Y:S01]  /*0920*/  LDC R5, c[0x0][0x144] ;  /* 0x00005100ff057b82 */ /* 0x000ea20000000800 */
[----:B------:R-:W3:Y:S02]  /*0930*/  F2I.U32.TRUNC.NTZ R0, R0 ;  /* 0x0000000000007305 */ /* 0x000ee4000020f000 */
[----:B------:R-:W-:-:S04]  /*0940*/  IMAD R9, R9, R21, R8 ;  /* 0x0000001509097224 */ /* 0x000fc800078e0208 */
[----:B------:R-:W-:Y:S01]  /*0950*/  IMAD.IADD R7, R7, 0x1, R9 ;  /* 0x0000000107077824 */ /* 0x000fe200078e0209 */
[----:B------:R-:W4:Y:S01]  /*0960*/  LDC R12, c[0x0][0x608] ;  /* 0x00018200ff0c7b82 */ /* 0x000f220000000800 */
[----:B------:R-:W-:-:S03]  /*0970*/  IMAD.MOV.U32 R9, RZ, RZ, -0x1 ;  /* 0xffffffffff097424 */ /* 0x000fc600078e00ff */
[-CC-:B0-----:R-:W-:Y:S02]  /*0980*/  SHF.R.U64 R20, R6, R10.reuse, R7.reuse ;  /* 0x0000000a06147219 */ /* 0x181fe40000001207 */
[----:B------:R-:W-:Y:S02]  /*0990*/  I2FP.F32.U32 R6, R3 ;  /* 0x0000000300067245 */ /* 0x000fe40000201000 */
[----:B------:R-:W0:Y:S01]  /*09a0*/  LDC R26, c[0x0][0x658] ;  /* 0x00019600ff1a7b82 */ /* 0x000e220000000800 */
[----:B-1----:R-:W-:Y:S01]  /*09b0*/  ISETP.NE.U32.AND P0, PT, R28, RZ, PT ;  /* 0x000000ff1c00720c */ /* 0x002fe20003f05070 */
[----:B---3--:R-:W-:Y:S01]  /*09c0*/  IMAD.MOV R8, RZ, RZ, -R0 ;  /* 0x000000ffff087224 */ /* 0x008fe200078e0a00 */
[----:B------:R-:W-:Y:S01]  /*09d0*/  SHF.R.U32.HI R7, RZ, R10, R7 ;  /* 0x0000000aff077219 */ /* 0x000fe20000011607 */
[----:B------:R-:W-:Y:S01]  /*09e0*/  FMUL R6, R6, UR4 ;  /* 0x0000000406067c20 */ /* 0x000fe20008400000 */
[----:B------:R-:W-:-:S03]  /*09f0*/  ISETP.NE.AND.EX P0, PT, R29, RZ, PT, P0 ;  /* 0x000000ff1d00720c */ /* 0x000fc60003f05300 */
[----:B------:R-:W1:Y:S01]  /*0a00*/  LDC R14, c[0x0][0x148] ;  /* 0x00005200ff0e7b82 */ /* 0x000e620000000800 */
[----:B--2---:R-:W-:-:S07]  /*0a10*/  IMAD R0, R5, R8, R4 ;  /* 0x0000000805007224 */ /* 0x004fce00078e0204 */
[----:B------:R-:W2:Y:S01]  /*0a20*/  LDC R24, c[0x0][0x600] ;  /* 0x00018000ff187b82 */ /* 0x000ea20000000800 */
[-CC-:B----4-:R-:W-:Y:S02]  /*0a30*/  SHF.R.U64 R30, R20, R12.reuse, R7.reuse ;  /* 0x0000000c141e7219 */ /* 0x190fe40000001207 */
[----:B------:R-:W-:Y:S01]  /*0a40*/  SHF.R.U32.HI R5, RZ, R12, R7 ;  /* 0x0000000cff057219 */ /* 0x000fe20000011607 */
[----:B------:R-:W-:Y:S01]  /*0a50*/  IMAD.MOV.U32 R7, RZ, RZ, 0x1 ;  /* 0x00000001ff077424 */ /* 0x000fe200078e00ff */
[----:B------:R3:W4:Y:S03]  /*0a60*/  F2I.U32.TRUNC.NTZ R12, R6 ;  /* 0x00000006000c7305 */ /* 0x000726000020f000 */
[----:B------:R-:W1:Y:S01]  /*0a70*/  LDC R15, c[0x0][0x648] ;  /* 0x00019200ff0f7b82 */ /* 0x000e620000000800 */
[-C--:B0-----:R-:W-:Y:S02]  /*0a80*/  SHF.L.U32 R4, R9, R26.reuse, RZ ;  /* 0x0000001a09047219 */ /* 0x081fe400000006ff */
[----:B------:R-:W-:-:S02]  /*0a90*/  SHF.R.U64 R32, R30, R26, R5 ;  /* 0x0000001a1e207219 */ /* 0x000fc40000001205 */
[----:B------:R-:W-:Y:S02]  /*0aa0*/  LOP3.LUT R11, RZ, R4, RZ, 0x33, !PT ;  /* 0x00000004ff0b7212 */ /* 0x000fe400078e33ff */
[-C--:B------:R-:W-:Y:S01]  /*0ab0*/  SHF.R.U32.HI R5, RZ, R26.reuse, R5 ;  /* 0x0000001aff057219 */ /* 0x080fe20000011605 */
[----:B------:R-:W0:Y:S01]  /*0ac0*/  LDC R21, c[0x0][0x638] ;  /* 0x00018e00ff157b82 */ /* 0x000e220000000800 */
[----:B------:R-:W-:Y:S01]  /*0ad0*/  SHF.L.U32 R10, R7, R26, RZ ;  /* 0x0000001a070a7219 */ /* 0x000fe200000006ff */
[----:B------:R-:W-:-:S06]  /*0ae0*/  IMAD.MOV.U32 R4, RZ, RZ, R32 ;  /* 0x000000ffff047224 */ /* 0x000fcc00078e0020 */
[----:B------:R-:W0:Y:S01]  /*0af0*/  LDC R58, c[0x0][0x610] ;  /* 0x00018400ff3a7b82 */ /* 0x000e220000000800 */
[----:B---34-:R-:W-:Y:S05]  /*0b00*/  @!P0 BRA `(.L_x_7) ;  /* 0x0000000000288947 */ /* 0x018fea0003800000 */
[----:B------:R-:W3:Y:S02]  /*0b10*/  LDC R9, c[0x0][0x64c] ;  /* 0x00019300ff097b82 */ /* 0x000ee40000000800 */
[----:B---3--:R-:W-:-:S05]  /*0b20*/  IADD3 R9, P0, R32, R9, RZ ;  /* 0x0000000920097210 */ /* 0x008fca0007f1e0ff */
        /* <DEDUP_REMOVED lines=8> */
.L_x_7:
[----:B-1----:R-:W-:Y:S01]  /*0bb0*/  SHF.R.U64 R4, R4, R15, R5 ;  /* 0x0000000f04047219 */ /* 0x002fe20000001205 */
[----:B--2---:R-:W-:Y:S01]  /*0bc0*/  VIADD R5, R24, 0xffffffff ;  /* 0xffffffff18057836 */ /* 0x004fe20000000000 */
[----:B------:R-:W-:Y:S01]  /*0bd0*/  LOP3.LUT R11, R30, R11, RZ, 0xc0, !PT ;  /* 0x0000000b1e0b7212 */ /* 0x000fe200078ec0ff */
[----:B------:R-:W-:Y:S02]  /*0be0*/  IMAD.MOV R12, RZ, RZ, -R12 ;  /* 0x000000ffff0c7224 */ /* 0x000fe400078e0a0c */
[----:B------:R-:W-:Y:S01]  /*0bf0*/  IMAD.MOV R6, RZ, RZ, -R4 ;  /* 0x000000ffff067224 */ /* 0x000fe200078e0a04 */
[----:B------:R-:W-:Y:S01]  /*0c00*/  LOP3.LUT R5, R20, R5, RZ, 0xc0, !PT ;  /* 0x0000000514057212 */ /* 0x000fe200078ec0ff */
[----:B------:R-:W-:Y:S02]  /*0c10*/  @P3 IMAD R0, R14, R12, R3 ;  /* 0x0000000c0e003224 */ /* 0x000fe400078e0203 */
[----:B------:R-:W-:Y:S02]  /*0c20*/  IMAD R11, R10, R4, R11 ;  /* 0x000000040a0b7224 */ /* 0x000fe400078e020b */
[----:B0-----:R-:W-:-:S02]  /*0c30*/  IMAD R3, R6, R21, R32 ;  /* 0x0000001506037224 */ /* 0x001fc400078e0220 */
[----:B------:R-:W-:Y:S02]  /*0c40*/  IMAD R58, R11, R58, R0 ;  /* 0x0000003a0b3a7224 */ /* 0x000fe400078e0200 */
[----:B------:R-:W-:Y:S02]  /*0c50*/  IMAD R3, R3, R24, R5 ;  /* 0x0000001803037224 */ /* 0x000fe400078e0205 */
[----:B------:R-:W-:-:S03]  /*0c60*/  IMAD.MOV.U32 R0, RZ, RZ, 0x1 ;  /* 0x00000001ff007424 */ /* 0x000fc600078e00ff */
[----:B------:R-:W-:Y:S02]  /*0c70*/  SEL R59, R3, R58, !P3 ;  /* 0x0000003a033b7207 */ /* 0x000fe40005800000 */
[----:B------:R-:W-:-:S07]  /*0c80*/  SEL R58, R58, R3, !P3 ;  /* 0x000000033a3a7207 */ /* 0x000fce0005800000 */
.L_x_5:
[----:B------:R-:W-:-:S08]  /*0c90*/  NOP ;  /* 0x0000000000007918 */ /* 0x000fd00000000000 */
[----:B------:R-:W0:Y:S02]  /*0ca0*/  USETMAXREG.TRY_ALLOC.CTAPOOL UP0, 0xe8 ;  /* 0x000000e8000079c8 */ /* 0x000e240008000600 */
[----:B0-----:R-:W-:-:S13]  /*0cb0*/  PLOP3.LUT P0, PT, PT, PT, UP0, 0x80, 0x0 ;  /* 0x000000000000781c */ /* 0x001fda0003f0f008 */
[----:B------:R-:W-:Y:S05]  /*0cc0*/  @!P0 BRA `(.L_x_5) ;  /* 0xfffffffc00f08947 */ /* 0x000fea000383ffff */
[----:B------:R-:W-:Y:S01]  /*0cd0*/  ULDC.64 UR4, c[0x0][0x598] ;  /* 0x0001660000047ab9 */ /* 0x000fe20000000a00 */
[----:B------:R-:W-:Y:S01]  /*0ce0*/  ULDC.64 UR36, c[0x0][0x208] ;  /* 0x0000820000247ab9 */ /* 0x000fe20000000a00 */
[----:B------:R-:W-:-:S04]  /*0cf0*/  ISETP.NE.U32.AND P0, PT, RZ, UR4, PT ;  /* 0x00000004ff007c0c */ /* 0x000fc8000bf05070 */
[----:B------:R-:W-:-:S13]  /*0d00*/  ISETP.NE.AND.EX P0, PT, RZ, UR5, PT, P0 ;  /* 0x00000005ff007c0c */ /* 0x000fda000bf05300 */
[----:B------:R-:W-:Y:S05]  /*0d10*/  @!P0 BRA `(.L_x_8) ;  /* 0x00000000001c8947 */ /* 0x000fea0003800000 */
[----:B------:R-:W0:Y:S02]  /*0d20*/  LDC.64 R4, c[0x0][0x598] ;  /* 0x00016600ff047b82 */ /* 0x000e240000000a00 */
[----:B0-----:R-:W2:Y:S02]  /*0d30*/  LDG.E.64 R4, desc[UR36][R4.64] ;  /* 0x0000002404047981 */ /* 0x001ea4000c1e1b00 */
[----:B--2---:R-:W-:-:S04]  /*0d40*/  ISETP.NE.U32.AND P0, PT, R4, RZ, PT ;  /* 0x000000ff0400720c */ /* 0x004fc80003f05070 */
[----:B------:R-:W-:-:S13]  /*0d50*/  ISETP.NE.AND.EX P0, PT, R5, RZ, PT, P0 ;  /* 0x000000ff0500720c */ /* 0x000fda0003f05300 */
[----:B------:R-:W-:Y:S05]  /*0d60*/  @!P0 BRA `(.L_x_8) ;  /* 0x0000000000088947 */ /* 0x000fea0003800000 */
[----:B------:R0:W5:Y:S01]  /*0d70*/  LD.E R23, desc[UR36][R4.64] ;  /* 0x0000002404177980 */ /* 0x000162000c101900 */
[----:B------:R-:W-:Y:S05]  /*0d80*/  BRA `(.L_x_9) ;  /* 0x0000000000247947 */ /* 0x000fea0003800000 */
.L_x_8:
[----:B------:R-:W-:Y:S02]  /*0d90*/  ULDC.64 UR4, c[0x0][0x588] ;  /* 0x0001620000047ab9 */ /* 0x000fe40000000a00 */
[----:B------:R-:W-:-:S04]  /*0da0*/  ISETP.NE.U32.AND P0, PT, RZ, UR4, PT ;  /* 0x00000004ff007c0c */ /* 0x000fc8000bf05070 */
[----:B------:R-:W-:-:S13]  /*0db0*/  ISETP.NE.AND.EX P0, PT, RZ, UR5, PT, P0 ;  /* 0x00000005ff007c0c */ /* 0x000fda000bf05300 */
[----:B------:R-:W-:Y:S05]  /*0dc0*/  @!P0 BRA `(.L_x_10) ;  /* 0x00000000000c8947 */ /* 0x000fea0003800000 */
[----:B------:R-:W0:Y:S02]  /*0dd0*/  LDC.64 R4, c[0x0][0x588] ;  /* 0x00016200ff047b82 */ /* 0x000e240000000a00 */
[----:B0-----:R1:W5:Y:S01]  /*0de0*/  LDG.E R23, desc[UR36][R4.64] ;  /* 0x0000002404177981 */ /* 0x001362000c1e1900 */
[----:B------:R-:W-:Y:S05]  /*0df0*/  BRA `(.L_x_9) ;  /* 0x0000000000087947 */ /* 0x000fea0003800000 */
.L_x_10:
[----:B------:R-:W-:Y:S02]  /*0e00*/  ULDC UR4, c[0x0][0x580] ;  /* 0x0001600000047ab9 */ /* 0x000fe40000000800 */
[----:B------:R-:W-:-:S07]  /*0e10*/  IMAD.U32 R23, RZ, RZ, UR4 ;  /* 0x00000004ff177e24 */ /* 0x000fce000f8e00ff */
.L_x_9:
[----:B------:R-:W-:Y:S02]  /*0e20*/  ULDC.64 UR4, c[0x0][0x5a0] ;  /* 0x0001680000047ab9 */ /* 0x000fe40000000a00 */
[----:B------:R-:W-:-:S04]  /*0e30*/  ISETP.NE.U32.AND P0, PT, RZ, UR4, PT ;  /* 0x00000004ff007c0c */ /* 0x000fc8000bf05070 */
[----:B------:R-:W-:-:S13]  /*0e40*/  ISETP.NE.AND.EX P0, PT, RZ, UR5, PT, P0 ;  /* 0x00000005ff007c0c */ /* 0x000fda000bf05300 */
[----:B------:R-:W-:Y:S05]  /*0e50*/  @!P0 BRA `(.L_x_11) ;  /* 0x00000000001c8947 */ /* 0x000fea0003800000 */
[----:B01----:R-:W0:Y:S02]  /*0e60*/  LDC.64 R4, c[0x0][0x5a0] ;  /* 0x00016800ff047b82 */ /* 0x003e240000000a00 */
[----:B0-----:R-:W2:Y:S02]  /*0e70*/  LDG.E.64 R4, desc[UR36][R4.64] ;  /* 0x0000002404047981 */ /* 0x001ea4000c1e1b00 */
[----:B--2---:R-:W-:-:S04]  /*0e80*/  ISETP.NE.U32.AND P0, PT, R4, RZ, PT ;  /* 0x000000ff0400720c */ /* 0x004fc80003f05070 */
[----:B------:R-:W-:-:S13]  /*0e90*/  ISETP.NE.AND.EX P0, PT, R5, RZ, PT, P0 ;  /* 0x000000ff0500720c */ /* 0x000fda0003f05300 */
[----:B------:R-:W-:Y:S05]  /*0ea0*/  @!P0 BRA `(.L_x_11) ;  /* 0x0000000000088947 */ /* 0x000fea0003800000 */
[----:B------:R0:W5:Y:S01]  /*0eb0*/  LD.E R56, desc[UR36][R4.64] ;  /* 0x0000002404387980 */ /* 0x000162000c101900 */
[----:B------:R-:W-:Y:S05]  /*0ec0*/  BRA `(.L_x_12) ;  /* 0x0000000000247947 */ /* 0x000fea0003800000 */
.L_x_11:
[----:B------:R-:W-:Y:S02]  /*0ed0*/  ULDC.64 UR4, c[0x0][0x590] ;  /* 0x0001640000047ab9 */ /* 0x000fe40000000a00 */
[----:B------:R-:W-:-:S04]  /*0ee0*/  ISETP.NE.U32.AND P0, PT, RZ, UR4, PT ;  /* 0x00000004ff007c0c */ /* 0x000fc8000bf05070 */
[----:B------:R-:W-:-:S13]  /*0ef0*/  ISETP.NE.AND.EX P0, PT, RZ, UR5, PT, P0 ;  /* 0x00000005ff007c0c */ /* 0x000fda000bf05300 */
[----:B------:R-:W-:Y:S05]  /*0f00*/  @!P0 BRA `(.L_x_13) ;  /* 0x00000000000c8947 */ /* 0x000fea0003800000 */
[----:B01----:R-:W0:Y:S02]  /*0f10*/  LDC.64 R4, c[0x0][0x590] ;  /* 0x00016400ff047b82 */ /* 0x003e240000000a00 */
[----:B0-----:R1:W5:Y:S01]  /*0f20*/  LDG.E R56, desc[UR36][R4.64] ;  /* 0x0000002404387981 */ /* 0x001362000c1e1900 */
[----:B------:R-:W-:Y:S05]  /*0f30*/  BRA `(.L_x_12) ;  /* 0x0000000000087947 */ /* 0x000fea0003800000 */
.L_x_13:
[----:B------:R-:W-:Y:S02]  /*0f40*/  ULDC UR4, c[0x0][0x584] ;  /* 0x0001610000047ab9 */ /* 0x000fe40000000800 */
[----:B------:R-:W-:-:S07]  /*0f50*/  IMAD.U32 R56, RZ, RZ, UR4 ;  /* 0x00000004ff387e24 */ /* 0x000fce000f8e00ff */
.L_x_12:
[----:B------:R-:W-:-:S13]  /*0f60*/  LOP3.LUT P0, RZ, R0, 0xff, RZ, 0xc0, !PT ;  /* 0x000000ff00ff7812 */ /* 0x000fda000780c0ff */
[----:B------:R-:W-:Y:S05]  /*0f70*/  @!P0 EXIT ;  /* 0x000000000000894d */ /* 0x000fea0003800000 */
[----:B------:R-:W-:Y:S01]  /*0f80*/  ULDC UR4, c[0x0][0x28c] ;  /* 0x0000a30000047ab9 */ /* 0x000fe20000000800 */
[----:B------:R-:W-:Y:S01]  /*0f90*/  LOP3.LUT R62, R19, 0x1, RZ, 0xfc, !PT ;  /* 0x00000001133e7812 */ /* 0x000fe200078efcff */
[----:B------:R-:W-:Y:S01]  /*0fa0*/  UIADD3 UR4, UR4, 0x3f, URZ ;  /* 0x0000003f04047890 */ /* 0x000fe2000fffe03f */
[----:B------:R-:W-:Y:S01]  /*0fb0*/  UMOV UR38, URZ ;  /* 0x0000003f00267c82 */ /* 0x000fe20008000000 */
[----:B------:R-:W-:Y:S02]  /*0fc0*/  UMOV UR39, URZ ;  /* 0x0000003f00277c82 */ /* 0x000fe40008000000 */
[----:B------:R-:W-:-:S04]  /*0fd0*/  USHF.R.S32.HI UR5, URZ, 0x1f, UR4 ;  /* 0x0000001f3f057899 */ /* 0x000fc80008011404 */
[----:B------:R-:W-:-:S04]  /*0fe0*/  ULEA.HI UR5, UR5, UR4, URZ, 0x6 ;  /* 0x0000000405057291 */ /* 0x000fc8000f8f303f */
[----:B------:R-:W-:-:S12]  /*0ff0*/  USHF.R.S32.HI UR40, URZ, 0x6, UR5 ;  /* 0x000000063f287899 */ /* 0x000fd80008011405 */
.L_x_95:
[----:B------:R-:W-:Y:S01]  /*1000*/  LOP3.LUT R0, R18, 0x80, RZ, 0xc0, !PT ;  /* 0x0000008012007812 */ /* 0x000fe200078ec0ff */
[----:B--2---:R-:W2:Y:S01]  /*1010*/  S2UR UR7, SR_CgaCtaId ;  /* 0x00000000000779c3 */ /* 0x004ea20000008800 */
[----:B------:R-:W-:Y:S02]  /*1020*/  UMOV UR6, 0x400 ;  /* 0x0000040000067882 */ /* 0x000fe40000000000 */
[----:B------:R-:W-:-:S06]  /*1030*/  SHF.R.U32.HI R0, RZ, 0x7, R0 ;  /* 0x00000007ff007819 */ /* 0x000fcc0000011600 */
[----:B---3--:R-:W3:Y:S01]  /*1040*/  SHFL.IDX PT, R0, R0, RZ, 0x1f ;  /* 0x00001fff00007589 */ /* 0x008ee200000e0000 */
[----:B--2---:R-:W-:Y:S01]  /*1050*/  ULEA UR42, UR7, UR6, 0x18 ;  /* 0x00000006072a7291 */ /* 0x004fe2000f8ec03f */
[----:B---3--:R-:W-:-:S13]  /*1060*/  R2UR UR4, R0 ;  /* 0x00000000000472ca */ /* 0x008fda00000e0000 */
[----:B------:R-:W-:-:S04]  /*1070*/  ULEA.HI UR5, UR4, UR4, URZ, 0x1 ;  /* 0x0000000404057291 */ /* 0x000fc8000f8f083f */
[----:B------:R-:W-:-:S04]  /*1080*/  ULOP3.LUT UR5, UR5, 0x7fffe, URZ, 0xc0, !UPT ;  /* 0x0007fffe05057892 */ /* 0x000fc8000f8ec03f */
[----:B------:R-:W-:-:S03]  /*1090*/  UIADD3 UR5, UR4, -UR5, URZ ;  /* 0x8000000504057290 */ /* 0x000fc6000fffe03f */
[----:B------:R-:W-:Y:S01]  /*10a0*/  ULDC UR4, c[0x0][0x28c] ;  /* 0x0000a30000047ab9 */ /* 0x000fe20000000800 */
[----:B------:R-:W-:Y:S01]  /*10b0*/  ULEA UR5, UR5, UR42, 0xd ;  /* 0x0000002a05057291 */ /* 0x000fe2000f8e683f */
[----:B------:R-:W-:-:S03]  /*10c0*/  ISETP.LT.AND P0, PT, RZ, UR4, PT ;  /* 0x00000004ff007c0c */ /* 0x000fc6000bf01270 */
[----:B------:R-:W-:-:S04]  /*10d0*/  UIADD3 UR5, UR5, 0x180, URZ ;  /* 0x0000018005057890 */ /* 0x000fc8000fffe03f */
[----:B------:R-:W-:-:S04]  /*10e0*/  USHF.R.U32.HI UR5, URZ, 0x4, UR5 ;  /* 0x000000043f057899 */ /* 0x000fc80008011605 */
[----:B------:R-:W-:Y:S02]  /*10f0*/  ULOP3.LUT UR41, UR5, 0x3fff, URZ, 0xc0, !UPT ;  /* 0x00003fff05297892 */ /* 0x000fe4000f8ec03f */
[----:B-1--45:R-:W-:Y:S10]  /*1100*/  @P0 BRA `(.L_x_14) ;  /* 0x0000000000400947 */ /* 0x032ff40003800000 */
[----:B------:R-:W-:Y:S01]  /*1110*/  MOV R0, 0x0 ;  /* 0x0000000000007802 */ /* 0x000fe20000000f00 */
[----:B------:R-:W-:Y:S01]  /*1120*/  ULDC.64 UR4, c[0x4][0x68] ;  /* 0x01001a0000047ab9 */ /* 0x000fe20000000a00 */
[----:B------:R-:W-:Y:S01]  /*1130*/  ULDC.64 UR6, c[0x4][0x8] ;  /* 0x0100020000067ab9 */ /* 0x000fe20000000a00 */
[----:B01----:R-:W-:Y:S01]  /*1140*/  IMAD.U32 R4, RZ, RZ, UR4 ;  /* 0x00000004ff047e24 */ /* 0x003fe2000f8e00ff */
[----:B------:R0:W1:Y:S01]  /*1150*/  LDC.64 R14, c[0x4][R0] ;  /* 0x01000000000e7b82 */ /* 0x0000620000000a00 */
[----:B------:R-:W-:Y:S01]  /*1160*/  IMAD.U32 R5, RZ, RZ, UR5 ;  /* 0x00000005ff057e24 */ /* 0x000fe2000f8e00ff */
[----:B------:R-:W-:Y:S01]  /*1170*/  ULDC.64 UR4, c[0x4][0x70] ;  /* 0x01001c0000047ab9 */ /* 0x000fe20000000a00 */
[----:B------:R-:W-:Y:S02]  /*1180*/  IMAD.U32 R10, RZ, RZ, UR6 ;  /* 0x00000006ff0a7e24 */ /* 0x000fe4000f8e00ff */
[----:B------:R-:W-:Y:S02]  /*1190*/  IMAD.U32 R6, RZ, RZ, UR4 ;  /* 0x00000004ff067e24 */ /* 0x000fe4000f8e00ff */
[----:B------:R-:W-:-:S02]  /*11a0*/  IMAD.U32 R7, RZ, RZ, UR5 ;  /* 0x00000005ff077e24 */ /* 0x000fc4000f8e00ff */
[----:B------:R-:W-:Y:S02]  /*11b0*/  IMAD.U32 R11, RZ, RZ, UR7 ;  /* 0x00000007ff0b7e24 */ /* 0x000fe4000f8e00ff */
[----:B------:R-:W-:Y:S02]  /*11c0*/  IMAD.MOV.U32 R8, RZ, RZ, 0x1e1 ;  /* 0x000001e1ff087424 */ /* 0x000fe400078e00ff */
[----:B------:R-:W-:Y:S02]  /*11d0*/  IMAD.MOV.U32 R12, RZ, RZ, 0x1 ;  /* 0x00000001ff0c7424 */ /* 0x000fe400078e00ff */
[----:B0-----:R-:W-:-:S07]  /*11e0*/  IMAD.MOV.U32 R13, RZ, RZ, RZ ;  /* 0x000000ffff0d7224 */ /* 0x001fce00078e00ff */
[----:B------:R-:W-:-:S07]  /*11f0*/  LEPC R20, `(.L_x_14) ;  /* 0x000000001014794e */ /* 0x000fce0000000000 */
[----:B-1---5:R-:W-:Y:S05]  /*1200*/  CALL.ABS.NOINC R14 ;  /* 0x000000000e007343 */ /* 0x022fea0003c00000 */
.L_x_14:
[----:B------:R-:W-:-:S13]  /*1210*/  ISETP.NE.AND P0, PT, R62, 0x3, PT ;  /* 0x000000033e00780c */ /* 0x000fda0003f05270 */
[----:B------:R-:W-:Y:S05]  /*1220*/  @!P0 BRA `(.L_x_15) ;  /* 0x0000000000048947 */ /* 0x000fea0003800000 */
[----:B------:R-:W-:Y:S01]  /*1230*/  BPT.TRAP 0x1 ;  /* 0x000000040000795c */ /* 0x000fe20000300000 */
.L_x_15:
[----:B------:R-:W-:Y:S02]  /*1240*/  IMAD.U32 R3, RZ, RZ, UR39 ;  /* 0x00000027ff037e24 */ /* 0x000fe4000f8e00ff */
[----:B------:R-:W-:-:S03]  /*1250*/  IMAD.U32 R0, RZ, RZ, UR38 ;  /* 0x00000026ff007e24 */ /* 0x000fc6000f8e00ff */
[----:B------:R-:W-:Y:S02]  /*1260*/  LEA R3, R3, UR42, 0x3 ;  /* 0x0000002a03037c11 */ /* 0x000fe4000f8e18ff */
[----:B------:R-:W-:-:S04]  /*1270*/  SHF.L.U32 R0, R0, 0x1f, RZ ;  /* 0x0000001f00007819 */ /* 0x000fc800000006ff */
[----:B------:R2:W3:Y:S01]  /*1280*/  SYNCS.PHASECHK.TRANS64.TRYWAIT P1, [R3+URZ], R0 ;  /* 0x00000000030075a7 */ /* 0x0004e2000802017f */
[----:B------:R-:W-:Y:S05]  /*1290*/  @!P0 BRA `(.L_x_16) ;  /* 0x0000000000048947 */ /* 0x000fea0003800000 */
[----:B------:R-:W-:Y:S01]  /*12a0*/  BPT.TRAP 0x1 ;  /* 0x000000040000795c */ /* 0x000fe20000300000 */
.L_x_16:
[----:B---3--:R-:W-:Y:S05]  /*12b0*/  @P1 BRA `(.L_x_17) ;  /* 0x0000000000081947 */ /* 0x008fea0003800000 */
[----:B------:R-:W3:Y:S02]  /*12c0*/  SYNCS.PHASECHK.TRANS64.TRYWAIT P1, [R3+URZ], R0 ;  /* 0x00000000030075a7 */ /* 0x000ee4000802017f */
[----:B---3--:R-:W-:Y:S05]  /*12d0*/  @!P1 BRA `(.L_x_18) ;  /* 0x0000004c00609947 */ /* 0x008fea0003800000 */
.L_x_17:
[----:B------:R-:W-:-:S04]  /*12e0*/  UISETP.LT.AND UP0, UPT, UR40, 0x1, UPT ;  /* 0x000000012800788c */ /* 0x000fc8000bf01270 */
[----:B------:R-:W-:-:S04]  /*12f0*/  USEL UR4, UR40, 0x1, UP0 ;  /* 0x0000000128047887 */ /* 0x000fc80008000000 */
[----:B------:R-:W-:-:S06]  /*1300*/  UIADD3 UR4, UR40, -UR4, URZ ;  /* 0x8000000428047290 */ /* 0x000fcc000fffe03f */
[----:B--23--:R-:W-:Y:S01]  /*1310*/  IMAD.U32 R0, RZ, RZ, UR4 ;  /* 0x00000004ff007e24 */ /* 0x00cfe2000f8e00ff */
[----:B------:R-:W-:Y:S05]  /*1320*/  WARPSYNC.ALL ;  /* 0x0000000000007948 */ /* 0x000fea0003800000 */
[----:B------:R-:W-:Y:S01]  /*1330*/  ISETP.GE.AND P1, PT, R0, 0x1, PT ;  /* 0x000000010000780c */ /* 0x000fe20003f26270 */
[----:B------:R-:W-:Y:S01]  /*1340*/  UIADD3 UR4, UR42, 0x24180, URZ ;  /* 0x000241802a047890 */ /* 0x000fe2000fffe03f */
[----:B------:R-:W-:Y:S01]  /*1350*/  WARPGROUP.ARRIVE ;  /* 0x00000000000079c5 */ /* 0x000fe20000000000 */
[----:B------:R-:W-:Y:S02]  /*1360*/  ULEA UR5, UR39, UR41, 0xa ;  /* 0x0000002927057291 */ /* 0x000fe4000f8e503f */
[----:B------:R-:W-:Y:S01]  /*1370*/  USHF.R.U32.HI UR4, URZ, 0x4, UR4 ;  /* 0x000000043f047899 */ /* 0x000fe20008011604 */
[----:B------:R-:W-:Y:S01]  /*1380*/  UMOV UR9, 0x40000040 ;  /* 0x4000004000097882 */ /* 0x000fe20000000000 */
[----:B------:R-:W-:-:S02]  /*1390*/  UMOV UR11, 0x40000040 ;  /* 0x40000040000b7882 */ /* 0x000fc40000000000 */
[----:B------:R-:W-:Y:S01]  /*13a0*/  ULOP3.LUT UR4, UR4, 0x3fff, URZ, 0xc0, !UPT ;  /* 0x00003fff04047892 */ /* 0x000fe2000f8ec03f */
[----:B------:R-:W-:-:S03]  /*13b0*/  UMOV UR8, UR5 ;  /* 0x0000000500087c82 */ /* 0x000fc60008000000 */
[----:B------:R-:W-:-:S07]  /*13c0*/  ULEA UR6, UR39, UR4, 0x9 ;  /* 0x0000000427067291 */ /* 0x000fce000f8e483f */
[----:B------:R-:W-:Y:S02]  /*13d0*/  UMOV UR10, UR6 ;  /* 0x00000006000a7c82 */ /* 0x000fe40008000000 */
[----:B------:R-:W-:Y:S01]  /*13e0*/  HGMMA.64x64x16.F32 R24, gdesc[UR8].tnspA.tnspB, RZ, !UPT, gsb0 ;  /* 0x60e00000081879f0 */ /* 0x000fe2000c0008ff */
[----:B------:R-:W-:Y:S02]  /*13f0*/  UIADD3 UR8, UR5, 0x80, URZ ;  /* 0x0000008005087890 */ /* 0x000fe4000fffe03f */
[----:B------:R-:W-:Y:S01]  /*1400*/  UIADD3 UR10, UR6, 0x80, URZ ;  /* 0x00000080060a7890 */ /* 0x000fe2000fffe03f */
[----:B------:R-:W-:Y:S01]  /*1410*/  UMOV UR9, 0x40000040 ;  /* 0x4000004000097882 */ /* 0x000fe20000000000 */
[----:B------:R-:W-:Y:S01]  /*1420*/  UMOV UR11, 0x40000040 ;  /* 0x40000040000b7882 */ /* 0x000fe20000000000 */
[----:B------:R-:W-:Y:S02]  /*1430*/  WARPGROUP.DEPBAR.LE gsb0, 0x0 ;  /* 0x00008000000079c5 */ /* 0x000fe40000010000 */
[----:B------:R-:W-:-:S06]  /*1440*/  WARPGROUP.ARRIVE ;  /* 0x00000000000079c5 */ /* 0x000fcc0000000000 */
[----:B------:R-:W-:Y:S01]  /*1450*/  HGMMA.64x64x16.F32 R24, gdesc[UR8].tnspA.tnspB, R24, gsb0 ;  /* 0x60e00000081879f0 */ /* 0x000fe20008000818 */
        /* <DEDUP_REMOVED lines=13> */
[----:B------:R-:W-:Y:S03]  /*1530*/  HGMMA.64x64x16.F32 R24, gdesc[UR8].tnspA.tnspB, R24, gsb0 ;  /* 0x60e00000081879f0 */ /* 0x000fe60008000818 */
[----:B------:R-:W-:Y:S02]  /*1540*/  WARPGROUP.DEPBAR.LE gsb0, 0x0 ;  /* 0x00008000000079c5 */ /* 0x000fe40000010000 */
[----:B------:R-:W-:Y:S05]  /*1550*/  @!P1 BRA `(.L_x_19) ;  /* 0x0000000400189947 */ /* 0x000fea0003800000 */
[----:B------:R-:W-:-:S04]  /*1560*/  UIADD3 UR5, UR39, 0x1, URZ ;  /* 0x0000000127057890 */ /* 0x000fc8000fffe03f */
[----:B------:R-:W-:-:S04]  /*1570*/  UISETP.NE.AND UP0, UPT, UR5, 0x9, UPT ;  /* 0x000000090500788c */ /* 0x000fc8000bf05270 */
[----:B------:R-:W-:Y:S02]  /*1580*/  USEL UR6, URZ, 0x1, UP0 ;  /* 0x000000013f067887 */ /* 0x000fe40008000000 */
[----:B------:R-:W-:Y:S02]  /*1590*/  USEL UR5, UR5, URZ, UP0 ;  /* 0x0000003f05057287 */ /* 0x000fe40008000000 */
[----:B------:R-:W-:-:S06]  /*15a0*/  ULOP3.LUT UR6, UR38, UR6, URZ, 0x3c, !UPT ;  /* 0x0000000626067292 */ /* 0x000fcc000f8e3c3f */
[----:B01----:R-:W-:Y:S01]  /*15b0*/  IMAD.U32 R5, RZ, RZ, UR6 ;  /* 0x00000006ff057e24 */ /* 0x003fe2000f8e00ff */
[----:B------:R-:W-:-:S06]  /*15c0*/  UMOV UR6, UR39 ;  /* 0x0000002700067c82 */ /* 0x000fcc0008000000 */
.L_x_26:
[----:B01----:R-:W-:Y:S05]  /*15d0*/  @!P0 BRA `(.L_x_20) ;  /* 0x0000000000048947 */ /* 0x003fea0003800000 */
[----:B------:R-:W-:Y:S01]  /*15e0*/  BPT.TRAP 0x1 ;  /* 0x000000040000795c */ /* 0x000fe20000300000 */
.L_x_20:
[----:B------:R-:W0:Y:S01]  /*15f0*/  S2UR UR8, SR_CgaCtaId ;  /* 0x00000000000879c3 */ /* 0x000e220000008800 */
[----:B------:R-:W-:Y:S01]  /*1600*/  UMOV UR7, 0x400 ;  /* 0x0000040000077882 */ /* 0x000fe20000000000 */
[----:B------:R-:W-:Y:S01]  /*1610*/  SHF.L.U32 R3, R5, 0x1f, RZ ;  /* 0x0000001f05037819 */ /* 0x000fe200000006ff */
[----:B0-----:R-:W-:-:S04]  /*1620*/  ULEA UR13, UR8, UR7, 0x18 ;  /* 0x00000007080d7291 */ /* 0x001fc8000f8ec03f */
[----:B------:R-:W-:-:S09]  /*1630*/  ULEA UR7, UR5, UR13, 0x3 ;  /* 0x0000000d05077291 */ /* 0x000fd2000f8e183f */
[----:B------:R0:W1:Y:S01]  /*1640*/  SYNCS.PHASECHK.TRANS64.TRYWAIT P1, [UR7], R3 ;  /* 0x00000003ff0075a7 */ /* 0x0000620008020147 */
[----:B------:R-:W-:Y:S05]  /*1650*/  @!P0 BRA `(.L_x_21) ;  /* 0x0000000000048947 */ /* 0x000fea0003800000 */
[----:B------:R-:W-:Y:S01]  /*1660*/  BPT.TRAP 0x1 ;  /* 0x000000040000795c */ /* 0x000fe20000300000 */
.L_x_21:
[----:B-1----:R-:W-:Y:S05]  /*1670*/  @P1 BRA `(.L_x_22) ;  /* 0x0000000000081947 */ /* 0x002fea0003800000 */
[----:B------:R-:W1:Y:S02]  /*1680*/  SYNCS.PHASECHK.TRANS64.TRYWAIT P1, [UR7], R3 ;  /* 0x00000003ff0075a7 */ /* 0x000e640008020147 */
[----:B-1----:R-:W-:Y:S05]  /*1690*/  @!P1 BRA `(.L_x_23) ;  /* 0x0000004800849947 */ /* 0x002fea0003800000 */
.L_x_22:
[----:B------:R-:W-:Y:S01]  /*16a0*/  ULEA UR7, UR5, UR41, 0xa ;  /* 0x0000002905077291 */ /* 0x000fe2000f8e503f */
[----:B------:R-:W-:Y:S01]  /*16b0*/  WARPGROUP.ARRIVE ;  /* 0x00000000000079c5 */ /* 0x000fe20000000000 */
[----:B------:R-:W-:Y:S01]  /*16c0*/  ULEA UR12, UR5, UR4, 0x9 ;  /* 0x00000004050c7291 */ /* 0x000fe2000f8e483f */
[----:B------:R-:W-:Y:S01]  /*16d0*/  UMOV UR9, 0x40000040 ;  /* 0x4000004000097882 */ /* 0x000fe20000000000 */
[----:B------:R-:W-:-:S03]  /*16e0*/  UMOV UR11, 0x40000040 ;  /* 0x40000040000b7882 */ /* 0x000fc60000000000 */
[----:B------:R-:W-:Y:S02]  /*16f0*/  UMOV UR8, UR7 ;  /* 0x0000000700087c82 */ /* 0x000fe40008000000 */
[----:B------:R-:W-:Y:S02]  /*1700*/  UMOV UR10, UR12 ;  /* 0x0000000c000a7c82 */ /* 0x000fe40008000000 */
[----:B------:R-:W-:Y:S01]  /*1710*/  HGMMA.64x64x16.F32 R24, gdesc[UR8].tnspA.tnspB, R24, gsb0 ;  /* 0x60e00000081879f0 */ /* 0x000fe20008000818 */
[----:B------:R-:W-:Y:S02]  /*1720*/  UIADD3 UR8, UR7, 0x80, URZ ;  /* 0x0000008007087890 */ /* 0x000fe4000fffe03f */
[----:B------:R-:W-:Y:S01]  /*1730*/  UIADD3 UR10, UR12, 0x80, URZ ;  /* 0x000000800c0a7890 */ /* 0x000fe2000fffe03f */
[----:B------:R-:W-:Y:S01]  /*1740*/  UMOV UR9, 0x40000040 ;  /* 0x4000004000097882 */ /* 0x000fe20000000000 */
[----:B------:R-:W-:Y:S01]  /*1750*/  UMOV UR11, 0x40000040 ;  /* 0x40000040000b7882 */ /* 0x000fe20000000000 */
[----:B------:R-:W-:-:S02]  /*1760*/  WARPGROUP.DEPBAR.LE gsb0, 0x0 ;  /* 0x00008000000079c5 */ /* 0x000fc40000010000 */
        /* <DEDUP_REMOVED lines=18> */
[----:B------:R-:W-:Y:S01]  /*1890*/  BPT.TRAP 0x1 ;  /* 0x000000040000795c */ /* 0x000fe20000300000 */
.L_x_24:
[----:B------:R-:W-:Y:S01]  /*18a0*/  ULEA UR7, UR6, UR13, 0x3 ;  /* 0x0000000d06077291 */ /* 0x000fe2000f8e183f */
[----:B------:R-:W-:-:S03]  /*18b0*/  ISETP.GT.U32.AND P1, PT, R19, 0x1, PT ;  /* 0x000000011300780c */ /* 0x000fc60003f24070 */
[----:B------:R-:W-:-:S04]  /*18c0*/  UIADD3 UR7, UR7, 0x48, URZ ;  /* 0x0000004807077890 */ /* 0x000fc8000fffe03f */
[----:B------:R-:W-:-:S09]  /*18d0*/  UPRMT UR7, URZ, 0x654, UR7 ;  /* 0x000006543f077896 */ /* 0x000fd20008000007 */
[----:B------:R-:W-:Y:S01]  /*18e0*/  SYNCS.ARRIVE.TRANS64.RED.A1T0 RZ, [UR7], RZ ;  /* 0x000000ffffff79a7 */ /* 0x000fe20008100407 */
[----:B------:R-:W-:Y:S05]  /*18f0*/  @P1 BRA `(.L_x_25) ;  /* 0x0000000000041947 */ /* 0x000fea0003800000 */
[----:B------:R-:W-:Y:S01]  /*1900*/  BPT.TRAP 0x1 ;  /* 0x000000040000795c */ /* 0x000fe20000300000 */
.L_x_25:
[----:B------:R-:W-:Y:S01]  /*1910*/  UIADD3 UR5, UR5, 0x1, URZ ;  /* 0x0000000105057890 */ /* 0x000fe2000fffe03f */
[C---:B------:R-:W-:Y:S01]  /*1920*/  ISETP.GT.AND P1, PT, R0.reuse, 0x1, PT ;  /* 0x000000010000780c */ /* 0x040fe20003f24270 */
[----:B------:R-:W-:Y:S01]  /*1930*/  UIADD3 UR6, UR6, 0x1, URZ ;  /* 0x0000000106067890 */ /* 0x000fe2000fffe03f */
[----:B------:R-:W-:Y:S01]  /*1940*/  VIADD R0, R0, 0xffffffff ;  /* 0xffffffff00007836 */ /* 0x000fe20000000000 */
[----:B------:R-:W-:Y:S02]  /*1950*/  UISETP.NE.AND UP0, UPT, UR5, 0x9, UPT ;  /* 0x000000090500788c */ /* 0x000fe4000bf05270 */
[----:B------:R-:W-:Y:S02]  /*1960*/  UISETP.NE.AND UP1, UPT, UR6, 0x9, UPT ;  /* 0x000000090600788c */ /* 0x000fe4000bf25270 */
[----:B------:R-:W-:Y:S02]  /*1970*/  USEL UR7, URZ, 0x1, UP0 ;  /* 0x000000013f077887 */ /* 0x000fe40008000000 */
[----:B------:R-:W-:-:S02]  /*1980*/  USEL UR5, UR5, URZ, UP0 ;  /* 0x0000003f05057287 */ /* 0x000fc40008000000 */
[----:B------:R-:W-:Y:S02]  /*1990*/  USEL UR6, UR6, URZ, UP1 ;  /* 0x0000003f06067287 */ /* 0x000fe40008800000 */
[----:B------:R-:W-:Y:S01]  /*19a0*/  LOP3.LUT R5, R5, UR7, RZ, 0x3c, !PT ;  /* 0x0000000705057c12 */ /* 0x000fe2000f8e3cff */
[----:B------:R-:W-:Y:S09]  /*19b0*/  @P1 BRA `(.L_x_26) ;  /* 0xfffffffc00041947 */ /* 0x000ff2000383ffff */
.L_x_19:
[----:B------:R-:W2:Y:S02]  /*19c0*/  LDC R0, c[0x0][0x28c] ;  /* 0x0000a300ff007b82 */ /* 0x000ea40000000800 */
[----:B--2---:R-:W-:-:S13]  /*19d0*/  ISETP.GE.AND P1, PT, R0, 0x1, PT ;  /* 0x000000010000780c */ /* 0x004fda0003f26270 */
[----:B------:R-:W-:Y:S05]  /*19e0*/  @!P1 BRA `(.L_x_27) ;  /* 0x0000000000489947 */ /* 0x000fea0003800000 */
[----:B------:R-:W-:Y:S05]  /*19f0*/  @!P0 BRA `(.L_x_28) ;  /* 0x0000000000048947 */ /* 0x000fea0003800000 */
[----:B------:R-:W-:Y:S01]  /*1a00*/  BPT.TRAP 0x1 ;  /* 0x000000040000795c */ /* 0x000fe20000300000 */
.L_x_28:
[----:B------:R-:W2:Y:S01]  /*1a10*/  S2UR UR7, SR_CgaCtaId ;  /* 0x00000000000779c3 */ /* 0x000ea20000008800 */
[----:B------:R-:W-:Y:S01]  /*1a20*/  UISETP.LT.AND UP0, UPT, UR40, 0x1, UPT ;  /* 0x000000012800788c */ /* 0x000fe2000bf01270 */
[----:B------:R-:W-:-:S03]  /*1a30*/  ISETP.GT.U32.AND P0, PT, R19, 0x1, PT ;  /* 0x000000011300780c */ /* 0x000fc60003f04070 */
[----:B------:R-:W-:-:S04]  /*1a40*/  USEL UR6, UR40, 0x1, UP0 ;  /* 0x0000000128067887 */ /* 0x000fc80008000000 */
[----:B------:R-:W-:-:S04]  /*1a50*/  UIADD3 UR6, UR39, UR40, -UR6 ;  /* 0x0000002827067290 */ /* 0x000fc8000fffe806 */
[----:B------:R-:W-:-:S04]  /*1a60*/  UIMAD.WIDE.U32 UR4, UR6, 0x38e38e39, URZ ;  /* 0x38e38e39060478a5 */ /* 0x000fc8000f8e003f */
[----:B------:R-:W-:-:S03]  /*1a70*/  USHF.R.U32.HI UR4, URZ, 0x1, UR5 ;  /* 0x000000013f047899 */ /* 0x000fc60008011605 */
[----:B------:R-:W-:Y:S01]  /*1a80*/  UMOV UR5, 0x400 ;  /* 0x0000040000057882 */ /* 0x000fe20000000000 */
[----:B------:R-:W-:Y:S02]  /*1a90*/  UIMAD UR6, UR4, -0x9, UR6 ;  /* 0xfffffff7040678a4 */ /* 0x000fe4000f8e0206 */
[----:B--2---:R-:W-:-:S04]  /*1aa0*/  ULEA UR5, UR7, UR5, 0x18 ;  /* 0x0000000507057291 */ /* 0x004fc8000f8ec03f */
[----:B------:R-:W-:-:S04]  /*1ab0*/  ULEA UR6, UR6, UR5, 0x3 ;  /* 0x0000000506067291 */ /* 0x000fc8000f8e183f */
[----:B------:R-:W-:-:S04]  /*1ac0*/  UIADD3 UR6, UR6, 0x48, URZ ;  /* 0x0000004806067890 */ /* 0x000fc8000fffe03f */
[----:B------:R-:W-:-:S09]  /*1ad0*/  UPRMT UR6, URZ, 0x654, UR6 ;  /* 0x000006543f067896 */ /* 0x000fd20008000006 */
[----:B------:R-:W-:Y:S01]  /*1ae0*/  SYNCS.ARRIVE.TRANS64.RED.A1T0 RZ, [UR6], RZ ;  /* 0x000000ffffff79a7 */ /* 0x000fe20008100406 */
[----:B------:R-:W-:Y:S05]  /*1af0*/  @P0 BRA `(.L_x_27) ;  /* 0x0000000000040947 */ /* 0x000fea0003800000 */
[----:B------:R-:W-:Y:S01]  /*1b00*/  BPT.TRAP 0x1 ;  /* 0x000000040000795c */ /* 0x000fe20000300000 */
.L_x_27:
[----:B------:R-:W2:Y:S01]  /*1b10*/  LDC R6, c[0x0][0x288] ;  /* 0x0000a200ff067b82 */ /* 0x000ea20000000800 */
[C---:B01----:R-:W-:Y:S01]  /*1b20*/  LOP3.LUT R5, R18.reuse, 0x3, RZ, 0xc0, !PT ;  /* 0x0000000312057812 */ /* 0x043fe200078ec0ff */
[----:B------:R-:W-:Y:S01]  /*1b30*/  IMAD.SHL.U32 R59, R59, 0x40, RZ ;  /* 0x000000403b3b7824 */ /* 0x000fe200078e00ff */
[----:B------:R-:W-:Y:S01]  /*1b40*/  UIADD3 UR39, UR40, UR39, URZ ;  /* 0x0000002728277290 */ /* 0x000fe2000fffe03f */
[----:B------:R-:W-:Y:S01]  /*1b50*/  SHF.R.U32.HI R3, RZ, 0x2, R18 ;  /* 0x00000002ff037819 */ /* 0x000fe20000011612 */
[C---:B------:R-:W-:Y:S01]  /*1b60*/  IMAD.SHL.U32 R10, R18.reuse, 0x2, RZ ;  /* 0x00000002120a7824 */ /* 0x040fe200078e00ff */
[----:B------:R-:W-:Y:S01]  /*1b70*/  LOP3.LUT R4, R18, 0x60, RZ, 0xc0, !PT ;  /* 0x0000006012047812 */ /* 0x000fe200078ec0ff */
[----:B------:R-:W-:Y:S01]  /*1b80*/  UISETP.GT.U32.AND UP0, UPT, UR39, 0x8, UPT ;  /* 0x000000082700788c */ /* 0x000fe2000bf04070 */
[----:B------:R-:W-:Y:S01]  /*1b90*/  LOP3.LUT R0, R22, 0x1, RZ, 0xc0, !PT ;  /* 0x0000000116007812 */ /* 0x000fe200078ec0ff */
[----:B------:R-:W-:Y:S01]  /*1ba0*/  ULDC UR7, c[0x0][0x284] ;  /* 0x0000a10000077ab9 */ /* 0x000fe20000000800 */
[----:B------:R-:W-:Y:S01]  /*1bb0*/  LOP3.LUT R3, R3, 0x7, RZ, 0xc0, !PT ;  /* 0x0000000703037812 */ /* 0x000fe200078ec0ff */
[----:B------:R-:W-:Y:S01]  /*1bc0*/  UISETP.LT.U32.AND UP0, UPT, UR40, 0x9, UP0 ;  /* 0x000000092800788c */ /* 0x000fe20008701070 */
[----:B------:R-:W-:Y:S01]  /*1bd0*/  SHF.R.U32.HI R4, RZ, 0x1, R4 ;  /* 0x00000001ff047819 */ /* 0x000fe20000011604 */
[----:B------:R-:W-:Y:S01]  /*1be0*/  IMAD.SHL.U32 R8, R0, 0x40, RZ ;  /* 0x0000004000087824 */ /* 0x000fe200078e00ff */
[----:B------:R-:W-:Y:S01]  /*1bf0*/  UISETP.GE.U32.AND UP1, UPT, UR40, 0x9, UPT ;  /* 0x000000092800788c */ /* 0x000fe2000bf26070 */
[----:B------:R-:W-:Y:S01]  /*1c00*/  SHF.R.S32.HI R15, RZ, 0x1f, R57 ;  /* 0x0000001fff0f7819 */ /* 0x000fe20000011439 */
[----:B------:R-:W-:Y:S01]  /*1c10*/  ULDC.64 UR8, c[0x0][0x5d0] ;  /* 0x0001740000087ab9 */ /* 0x000fe20000000a00 */
[--C-:B------:R-:W-:Y:S01]  /*1c20*/  IADD3 R7, RZ, -R4, -R3.reuse ;  /* 0x80000004ff077210 */ /* 0x100fe20007ffe803 */
[----:B------:R-:W-:Y:S01]  /*1c30*/  UIMAD.WIDE.U32 UR4, UR39, 0x38e38e39, URZ ;  /* 0x38e38e39270478a5 */ /* 0x000fe2000f8e003f */
[C---:B------:R-:W-:Y:S01]  /*1c40*/  LOP3.LUT R10, R59.reuse, 0x6, R10, 0xf8, !PT ;  /* 0x000000063b0a7812 */ /* 0x040fe200078ef80a */
[----:B------:R-:W-:Y:S01]  /*1c50*/  USEL UR6, URZ, 0x1, !UP0 ;  /* 0x000000013f067887 */ /* 0x000fe2000c000000 */
[----:B------:R-:W-:Y:S01]  /*1c60*/  LOP3.LUT R3, R8, 0x40, R3, 0xe2, !PT ;  /* 0x0000004008037812 */ /* 0x000fe200078ee203 */
[C---:B------:R-:W-:Y:S01]  /*1c70*/  IMAD.WIDE R8, R58.reuse, 0x80, RZ ;  /* 0x000000803a087825 */ /* 0x040fe200078e02ff */
[----:B------:R-:W-:Y:S01]  /*1c80*/  SHF.R.S32.HI R11, RZ, 0x1f, R10 ;  /* 0x0000001fff0b7819 */ /* 0x000fe2000001140a */
[----:B------:R-:W-:Y:S01]  /*1c90*/  USHF.R.U32.HI UR4, URZ, 0x1, UR5 ;  /* 0x000000013f047899 */ /* 0x000fe20008011605 */
[----:B--2---:R-:W-:Y:S01]  /*1ca0*/  ISETP.GE.AND P0, PT, R59, R6, PT ;  /* 0x000000063b00720c */ /* 0x004fe20003f06270 */
[----:B------:R-:W-:Y:S01]  /*1cb0*/  IMAD R12, R5, -0x2, R6 ;  /* 0xfffffffe050c7824 */ /* 0x000fe200078e0206 */
[----:B------:R-:W-:Y:S01]  /*1cc0*/  ULOP3.LUT UR38, UR38, UR6, URZ, 0x3c, !UPT ;  /* 0x0000000626267292 */ /* 0x000fe2000f8e3c3f */
[----:B------:R-:W-:Y:S01]  /*1cd0*/  IMAD.SHL.U32 R5, R58, 0x80, RZ ;  /* 0x000000803a057824 */ /* 0x000fe200078e00ff */
[----:B------:R-:W-:Y:S01]  /*1ce0*/  LOP3.LUT R73, R8, R3, R4, 0xfe, !PT ;  /* 0x0000000308497212 */ /* 0x000fe200078efe04 */
[----:B------:R-:W-:Y:S01]  /*1cf0*/  IMAD R6, R15, UR8, RZ ;  /* 0x000000080f067c24 */ /* 0x000fe2000f8e02ff */
[----:B------:R-:W-:Y:S01]  /*1d00*/  UIMAD UR39, UR4, -0x9, UR39 ;  /* 0xfffffff7042778a4 */ /* 0x000fe2000f8e0227 */
[----:B------:R-:W-:Y:S01]  /*1d10*/  IMAD R0, R0, -0x40, R7 ;  /* 0xffffffc000007824 */ /* 0x000fe200078e0207 */
[----:B------:R-:W-:Y:S01]  /*1d20*/  ISETP.GE.OR P0, PT, R5, UR7, P0 ;  /* 0x0000000705007c0c */ /* 0x000fe20008706670 */
[C---:B------:R-:W-:Y:S01]  /*1d30*/  IMAD R13, R57.reuse, UR9, R6 ;  /* 0x00000009390d7c24 */ /* 0x040fe2000f8e0206 */
[----:B------:R-:W-:Y:S01]  /*1d40*/  @UP1 ULOP3.LUT UR38, UR38, 0x1, UR4, 0x78, !UPT ;  /* 0x0000000126261892 */ /* 0x000fe2000f8e7804 */
[----:B------:R-:W-:Y:S01]  /*1d50*/  IMAD.WIDE.U32 R6, R57, UR8, R10 ;  /* 0x0000000839067c25 */ /* 0x000fe2000f8e000a */
[----:B------:R-:W-:-:S03]  /*1d60*/  IADD3 R3, -R5, UR7, R0 ;  /* 0x0000000705037c10 */ /* 0x000fc6000fffe100 */
[----:B------:R-:W-:Y:S02]  /*1d70*/  IMAD.IADD R7, R7, 0x1, R13 ;  /* 0x0000000107077824 */ /* 0x000fe400078e020d */
[----:B------:R-:W-:Y:S02]  /*1d80*/  IMAD.IADD R4, R12, 0x1, -R59 ;  /* 0x000000010c047824 */ /* 0x000fe400078e0a3b */
[----:B------:R-:W-:Y:S02]  /*1d90*/  IMAD.MOV.U32 R0, RZ, RZ, -0x1 ;  /* 0xffffffffff007424 */ /* 0x000fe400078e00ff */
[----:B------:R-:W-:Y:S05]  /*1da0*/  @P0 BRA `(.L_x_29) ;  /* 0x0000002000a40947 */ /* 0x000fea0003800000 */
[----:B------:R-:W0:Y:S01]  /*1db0*/  LDC.64 R66, c[0x0][0x5c8] ;  /* 0x00017200ff427b82 */ /* 0x000e220000000a00 */
[----:B-----5:R-:W-:Y:S01]  /*1dc0*/  FSETP.NEU.AND P0, PT, R56, RZ, PT ;  /* 0x000000ff3800720b */ /* 0x020fe20003f0d000 */
[----:B------:R-:W-:Y:S01]  /*1dd0*/  BSSY B0, `(.L_x_29) ;  /* 0x0000226000007945 */ /* 0x000fe20003800000 */
[----:B------:R-:W-:-:S04]  /*1de0*/  ISETP.GT.AND P2, PT, R4, RZ, PT ;  /* 0x000000ff0400720c */ /* 0x000fc80003f44270 */
[----:B------:R-:W-:Y:S01]  /*1df0*/  ISETP.GT.AND P1, PT, R3, RZ, P2 ;  /* 0x000000ff0300720c */ /* 0x000fe20001724270 */
[-C--:B0-----:R-:W-:Y:S02]  /*1e00*/  IMAD R12, R9, R66.reuse, RZ ;  /* 0x00000042090c7224 */ /* 0x081fe400078e02ff */
[----:B------:R-:W-:-:S04]  /*1e10*/  IMAD.WIDE.U32 R58, R73, R66, R6 ;  /* 0x00000042493a7225 */ /* 0x000fc800078e0006 */
[----:B------:R-:W-:-:S04]  /*1e20*/  IMAD R5, R73, R67, R12 ;  /* 0x0000004349057224 */ /* 0x000fc800078e020c */
[----:B------:R-:W-:Y:S01]  /*1e30*/  IMAD.IADD R75, R59, 0x1, R5 ;  /* 0x000000013b4b7824 */ /* 0x000fe200078e0205 */
[----:B------:R-:W-:Y:S06]  /*1e40*/  @!P0 BRA `(.L_x_30) ;  /* 0x0000001400e88947 */ /* 0x000fec0003800000 */
[----:B------:R-:W0:Y:S01]  /*1e50*/  LDC.64 R64, c[0x0][0x5b8] ;  /* 0x00016e00ff407b82 */ /* 0x000e220000000a00 */
[----:B------:R-:W-:-:S07]  /*1e60*/  ULDC.64 UR4, c[0x0][0x5c0] ;  /* 0x0001700000047ab9 */ /* 0x000fce0000000a00 */
[----:B------:R-:W1:Y:S08]  /*1e70*/  LDC.64 R68, c[0x0][0x5b0] ;  /* 0x00016c00ff447b82 */ /* 0x000e700000000a00 */
[----:B------:R-:W2:Y:S01]  /*1e80*/  LDC.64 R70, c[0x0][0x5a8] ;  /* 0x00016a00ff467b82 */ /* 0x000ea20000000a00 */
[-C--:B0-----:R-:W-:Y:S02]  /*1e90*/  IMAD R6, R15, R64.reuse, RZ ;  /* 0x000000400f067224 */ /* 0x081fe400078e02ff */
[----:B------:R-:W-:-:S04]  /*1ea0*/  IMAD.WIDE.U32 R60, R57, R64, R10 ;  /* 0x00000040393c7225 */ /* 0x000fc800078e000a */
[----:B------:R-:W-:Y:S02]  /*1eb0*/  IMAD R63, R57, R65, R6 ;  /* 0x00000041393f7224 */ /* 0x000fe400078e0206 */
[-C--:B-1----:R-:W-:Y:S02]  /*1ec0*/  IMAD R8, R9, R68.reuse, RZ ;  /* 0x0000004409087224 */ /* 0x082fe400078e02ff */
[----:B------:R-:W-:Y:S02]  /*1ed0*/  IMAD.IADD R13, R61, 0x1, R63 ;  /* 0x000000013d0d7824 */ /* 0x000fe400078e023f */
[----:B------:R-:W-:Y:S02]  /*1ee0*/  IMAD.MOV.U32 R12, RZ, RZ, R60 ;  /* 0x000000ffff0c7224 */ /* 0x000fe400078e003c */
[C---:B------:R-:W-:Y:S02]  /*1ef0*/  IMAD R65, R73.reuse, R69, R8 ;  /* 0x0000004549417224 */ /* 0x040fe400078e0208 */
[----:B------:R-:W-:-:S04]  /*1f00*/  IMAD.WIDE.U32 R6, R73, R68, R12 ;  /* 0x0000004449067225 */ /* 0x000fc800078e000c */
[----:B------:R-:W-:Y:S01]  /*1f10*/  IMAD.IADD R5, R7, 0x1, R65 ;  /* 0x0000000107057824 */ /* 0x000fe200078e0241 */
[----:B--2---:R-:W-:-:S04]  /*1f20*/  LEA R14, P0, R6, R70, 0x1 ;  /* 0x00000046060e7211 */ /* 0x004fc800078008ff */
[----:B------:R-:W-:-:S05]  /*1f30*/  LEA.HI.X R15, R6, R71, R5, 0x1, P0 ;  /* 0x00000047060f7211 */ /* 0x000fca00000f0c05 */
[----:B------:R0:W2:Y:S01]  /*1f40*/  @P1 LDG.E.LTC128B.U16 R5, desc[UR36][R14.64] ;  /* 0x000000240e051981 */ /* 0x0000a2000c1e1520 */
[----:B------:R-:W-:Y:S01]  /*1f50*/  LEA R8, P0, R58, UR4, 0x1 ;  /* 0x000000043a087c11 */ /* 0x000fe2000f8008ff */
[----:B------:R-:W-:Y:S01]  /*1f60*/  IMAD.WIDE.U32 R6, R73, R68, R10 ;  /* 0x0000004449067225 */ /* 0x000fe200078e000a */
[----:B------:R-:W-:Y:S03]  /*1f70*/  BSSY B1, `(.L_x_31) ;  /* 0x0000012000017945 */ /* 0x000fe60003800000 */
[----:B------:R-:W-:Y:S02]  /*1f80*/  IMAD.IADD R7, R65, 0x1, R7 ;  /* 0x0000000141077824 */ /* 0x000fe400078e0207 */
[----:B------:R-:W-:Y:S01]  /*1f90*/  IMAD.WIDE.U32 R20, R57, R64, R6 ;  /* 0x0000004039147225 */ /* 0x000fe200078e0006 */
[----:B0-----:R-:W-:-:S03]  /*1fa0*/  SHF.L.U64.HI R15, R68, 0x3, R69 ;  /* 0x00000003440f7819 */ /* 0x001fc60000010245 */
[----:B------:R-:W-:Y:S01]  /*1fb0*/  IMAD.IADD R7, R63, 0x1, R21 ;  /* 0x000000013f077824 */ /* 0x000fe200078e0215 */
[----:B------:R-:W-:Y:S01]  /*1fc0*/  LEA R6, P4, R20, R70, 0x1 ;  /* 0x0000004614067211 */ /* 0x000fe200078808ff */
[----:B------:R-:W-:-:S03]  /*1fd0*/  IMAD.SHL.U32 R14, R68, 0x8, RZ ;  /* 0x00000008440e7824 */ /* 0x000fc600078e00ff */
[----:B------:R-:W-:Y:S01]  /*1fe0*/  LEA.HI.X R7, R20, R71, R7, 0x1, P4 ;  /* 0x0000004714077211 */ /* 0x000fe200020f0c07 */
[----:B--2---:R-:W-:-:S05]  /*1ff0*/  HADD2.F32 R9, -RZ, R5.H0_H0 ;  /* 0x20000005ff097230 */ /* 0x004fca0000004100 */
[----:B------:R-:W-:-:S04]  /*2000*/  FMUL R9, R9, R56 ;  /* 0x0000003809097220 */ /* 0x000fc80000400000 */
[----:B------:R-:W-:Y:S01]  /*2010*/  FFMA R24, R24, R23, R9 ;  /* 0x0000001718187223 */ /* 0x000fe20000000009 */
[----:B------:R-:W-:Y:S02]  /*2020*/  LEA.HI.X R9, R58, UR5, R75, 0x1, P0 ;  /* 0x000000053a097c11 */ /* 0x000fe400080f0c4b */
[----:B------:R-:W-:Y:S02]  /*2030*/  ISETP.GT.AND P0, PT, R4, 0x1, PT ;  /* 0x000000010400780c */ /* 0x000fe40003f04270 */
[----:B------:R-:W-:Y:S02]  /*2040*/  F2FP.F16.F32.PACK_AB R24, RZ, R24 ;  /* 0x00000018ff18723e */ /* 0x000fe400000000ff */
[----:B------:R-:W-:-:S03]  /*2050*/  ISETP.GT.AND P3, PT, R3, RZ, P0 ;  /* 0x000000ff0300720c */ /* 0x000fc60000764270 */
[----:B------:R0:W-:Y:S10]  /*2060*/  @P1 STG.E.U16 desc[UR36][R8.64], R24 ;  /* 0x0000001808001986 */ /* 0x0001f4000c101524 */
[----:B------:R-:W-:Y:S05]  /*2070*/  @!P3 BRA `(.L_x_32) ;  /* 0x000000000004b947 */ /* 0x000fea0003800000 */
[----:B------:R1:W5:Y:S02]  /*2080*/  LDG.E.LTC128B.U16 R5, desc[UR36][R6.64+0x2] ;  /* 0x0000022406057981 */ /* 0x000364000c1e1520 */
.L_x_32:
[----:B------:R-:W-:Y:S05]  /*2090*/  BSYNC B1 ;  /* 0x0000000000017941 */ /* 0x000fea0003800000 */
.L_x_31:
[----:B-----5:R-:W-:Y:S01]  /*20a0*/  HADD2.F32 R59, -RZ, R5.H0_H0 ;  /* 0x20000005ff3b7230 */ /* 0x020fe20000004100 */
[----:B------:R-:W-:Y:S01]  /*20b0*/  ISETP.GT.AND P2, PT, R3, 0x8, P2 ;  /* 0x000000080300780c */ /* 0x000fe20001744270 */
[----:B------:R-:W-:Y:S01]  /*20c0*/  IMAD.WIDE.U32 R20, R73, R68, R14 ;  /* 0x0000004449147225 */ /* 0x000fe200078e000e */
[----:B0-----:R-:W-:-:S03]  /*20d0*/  PRMT R24, R5, 0x7610, R24 ;  /* 0x0000761005187816 */ /* 0x001fc60000000018 */
[----:B------:R-:W-:Y:S01]  /*20e0*/  FMUL R12, R59, R56 ;  /* 0x000000383b0c7220 */ /* 0x000fe20000400000 */
[----:B------:R-:W-:Y:S01]  /*20f0*/  IMAD.IADD R65, R65, 0x1, R21 ;  /* 0x0000000141417824 */ /* 0x000fe200078e0215 */
[----:B------:R-:W-:Y:S02]  /*2100*/  IADD3 R60, P1, R60, R20, RZ ;  /* 0x000000143c3c7210 */ /* 0x000fe40007f3e0ff */
[----:B------:R-:W-:-:S03]  /*2110*/  FFMA R12, R25, R23, R12 ;  /* 0x00000017190c7223 */ /* 0x000fc6000000000c */
[----:B------:R-:W-:Y:S01]  /*2120*/  IMAD.X R13, R65, 0x1, R13, P1 ;  /* 0x00000001410d7824 */ /* 0x000fe200008e060d */
[C---:B------:R-:W-:Y:S02]  /*2130*/  LEA R14, P1, R60.reuse, R70, 0x1 ;  /* 0x000000463c0e7211 */ /* 0x040fe400078208ff */
[----:B------:R-:W-:Y:S02]  /*2140*/  F2FP.F16.F32.PACK_AB R12, RZ, R12 ;  /* 0x0000000cff0c723e */ /* 0x000fe400000000ff */
[----:B------:R-:W-:Y:S02]  /*2150*/  LEA.HI.X R15, R60, R71, R13, 0x1, P1 ;  /* 0x000000473c0f7211 */ /* 0x000fe400008f0c0d */
[----:B------:R-:W-:-:S05]  /*2160*/  PRMT R21, R12, 0x7610, R21 ;  /* 0x000076100c157816 */ /* 0x000fca0000000015 */
[----:B------:R0:W-:Y:S04]  /*2170*/  @P3 STG.E.U16 desc[UR36][R8.64+0x2], R21 ;  /* 0x0000021508003986 */ /* 0x0001e8000c101524 */
[----:B------:R-:W2:Y:S01]  /*2180*/  @P2 LDG.E.LTC128B.U16 R24, desc[UR36][R14.64] ;  /* 0x000000240e182981 */ /* 0x000ea2000c1e1520 */
[----:B------:R-:W-:Y:S01]  /*2190*/  IADD3 R20, P1, R10, R20, RZ ;  /* 0x000000140a147210 */ /* 0x000fe20007f3e0ff */
[----:B------:R-:W-:Y:S01]  /*21a0*/  BSSY B1, `(.L_x_33) ;  /* 0x0000011000017945 */ /* 0x000fe20003800000 */
[C---:B------:R-:W-:Y:S02]  /*21b0*/  SHF.L.U64.HI R13, R66.reuse, 0x4, R67 ;  /* 0x00000004420d7819 */ /* 0x040fe40000010243 */
[----:B------:R-:W-:Y:S01]  /*21c0*/  ISETP.GT.AND P0, PT, R3, 0x8, P0 ;  /* 0x000000080300780c */ /* 0x000fe20000704270 */
[----:B0-----:R-:W-:Y:S01]  /*21d0*/  IMAD.X R21, R11, 0x1, R65, P1 ;  /* 0x000000010b157824 */ /* 0x001fe200008e0641 */
[----:B------:R-:W-:Y:S01]  /*21e0*/  LEA R12, P1, R66, R8, 0x4 ;  /* 0x00000008420c7211 */ /* 0x000fe200078220ff */
[----:B------:R-:W-:-:S04]  /*21f0*/  IMAD.WIDE.U32 R20, R57, R64, R20 ;  /* 0x0000004039147225 */ /* 0x000fc800078e0014 */
[----:B------:R-:W-:Y:S01]  /*2200*/  IMAD.X R13, R13, 0x1, R9, P1 ;  /* 0x000000010d0d7824 */ /* 0x000fe200008e0609 */
[----:B------:R-:W-:Y:S01]  /*2210*/  LEA R10, P3, R20, R70, 0x1 ;  /* 0x00000046140a7211 */ /* 0x000fe200078608ff */
[----:B------:R-:W-:-:S05]  /*2220*/  IMAD.IADD R11, R63, 0x1, R21 ;  /* 0x000000013f0b7824 */ /* 0x000fca00078e0215 */
[----:B------:R-:W-:Y:S01]  /*2230*/  LEA.HI.X R11, R20, R71, R11, 0x1, P3 ;  /* 0x00000047140b7211 */ /* 0x000fe200018f0c0b */
[----:B--2---:R-:W-:-:S05]  /*2240*/  HADD2.F32 R5, -RZ, R24.H0_H0 ;  /* 0x20000018ff057230 */ /* 0x004fca0000004100 */
[----:B------:R-:W-:-:S04]  /*2250*/  FMUL R5, R5, R56 ;  /* 0x0000003805057220 */ /* 0x000fc80000400000 */
[----:B------:R-:W-:-:S05]  /*2260*/  FFMA R5, R26, R23, R5 ;  /* 0x000000171a057223 */ /* 0x000fca0000000005 */
[----:B------:R-:W-:-:S05]  /*2270*/  F2FP.F16.F32.PACK_AB R5, RZ, R5 ;  /* 0x00000005ff05723e */ /* 0x000fca00000000ff */
[----:B------:R0:W-:Y:S01]  /*2280*/  @P2 STG.E.U16 desc[UR36][R12.64], R5 ;  /* 0x000000050c002986 */ /* 0x0001e2000c101524 */
[----:B------:R-:W-:Y:S05]  /*2290*/  @!P0 BRA `(.L_x_34) ;  /* 0x0000000000048947 */ /* 0x000fea0003800000 */
[----:B------:R2:W5:Y:S02]  /*22a0*/  LDG.E.LTC128B.U16 R24, desc[UR36][R10.64+0x2] ;  /* 0x000002240a187981 */ /* 0x000564000c1e1520 */
.L_x_34:
[----:B------:R-:W-:Y:S05]  /*22b0*/  BSYNC B1 ;  /* 0x0000000000017941 */ /* 0x000fea0003800000 */
.L_x_33:
[----:B0----5:R-:W-:Y:S01]  /*22c0*/  HADD2.F32 R5, -RZ, R24.H0_H0 ;  /* 0x20000018ff057230 */ /* 0x021fe20000004100 */
[----:B------:R-:W-:Y:S01]  /*22d0*/  ISETP.GT.AND P1, PT, R4, 0x8, PT ;  /* 0x000000080400780c */ /* 0x000fe20003f24270 */
[----:B------:R-:W-:Y:S03]  /*22e0*/  BSSY B1, `(.L_x_35) ;  /* 0x0000008000017945 */ /* 0x000fe60003800000 */
[----:B------:R-:W-:Y:S01]  /*22f0*/  FMUL R14, R5, R56 ;  /* 0x00000038050e7220 */ /* 0x000fe20000400000 */
[----:B------:R-:W-:-:S03]  /*2300*/  ISETP.GT.AND P2, PT, R3, RZ, P1 ;  /* 0x000000ff0300720c */ /* 0x000fc60000f44270 */
[----:B------:R-:W-:-:S05]  /*2310*/  FFMA R14, R27, R23, R14 ;  /* 0x000000171b0e7223 */ /* 0x000fca000000000e */
[----:B------:R-:W-:-:S05]  /*2320*/  F2FP.F16.F32.PACK_AB R14, RZ, R14 ;  /* 0x0000000eff0e723e */ /* 0x000fca00000000ff */
[----:B------:R0:W-:Y:S01]  /*2330*/  @P0 STG.E.U16 desc[UR36][R12.64+0x2], R14 ;  /* 0x0000020e0c000986 */ /* 0x0001e2000c101524 */
[----:B------:R-:W-:Y:S05]  /*2340*/  @!P2 BRA `(.L_x_36) ;  /* 0x000000000004a947 */ /* 0x000fea0003800000 */
[----:B------:R3:W5:Y:S02]  /*2350*/  LDG.E.LTC128B.U16 R24, desc[UR36][R6.64+0x10] ;  /* 0x0000102406187981 */ /* 0x000764000c1e1520 */
.L_x_36:
[----:B------:R-:W-:Y:S05]  /*2360*/  BSYNC B1 ;  /* 0x0000000000017941 */ /* 0x000fea0003800000 */
.L_x_35:
[----:B-----5:R-:W-:Y:S01]  /*2370*/  HADD2.F32 R5, -RZ, R24.H0_H0 ;  /* 0x20000018ff057230 */ /* 0x020fe20000004100 */
        /* <DEDUP_REMOVED lines=9> */
.L_x_38:
[----:B------:R-:W-:Y:S05]  /*2410*/  BSYNC B1 ;  /* 0x0000000000017941 */ /* 0x000fea0003800000 */
.L_x_37:
[----:B----45:R-:W-:Y:S01]  /*2420*/  HADD2.F32 R5, -RZ, R24.H0_H0 ;  /* 0x20000018ff057230 */ /* 0x030fe20000004100 */
[----:B------:R-:W-:Y:S01]  /*2430*/  ISETP.GT.AND P1, PT, R3, 0x8, P1 ;  /* 0x000000080300780c */ /* 0x000fe20000f24270 */
[----:B------:R-:W-:Y:S03]  /*2440*/  BSSY B1, `(.L_x_39) ;  /* 0x0000007000017945 */ /* 0x000fe60003800000 */
[----:B0-----:R-:W-:-:S04]  /*2450*/  FMUL R14, R5, R56 ;  /* 0x00000038050e7220 */ /* 0x001fc80000400000 */
[----:B------:R-:W-:-:S05]  /*2460*/  FFMA R14, R29, R23, R14 ;  /* 0x000000171d0e7223 */ /* 0x000fca000000000e */
[----:B------:R-:W-:-:S05]  /*2470*/  F2FP.F16.F32.PACK_AB R14, RZ, R14 ;  /* 0x0000000eff0e723e */ /* 0x000fca00000000ff */
[----:B------:R0:W-:Y:S01]  /*2480*/  @P3 STG.E.U16 desc[UR36][R8.64+0x12], R14 ;  /* 0x0000120e08003986 */ /* 0x0001e2000c101524 */
[----:B------:R-:W-:Y:S05]  /*2490*/  @!P1 BRA `(.L_x_40) ;  /* 0x0000000000049947 */ /* 0x000fea0003800000 */
[----:B------:R4:W5:Y:S02]  /*24a0*/  LDG.E.LTC128B.U16 R24, desc[UR36][R10.64+0x10] ;  /* 0x000010240a187981 */ /* 0x000964000c1e1520 */
.L_x_40:
[----:B------:R-:W-:Y:S05]  /*24b0*/  BSYNC B1 ;  /* 0x0000000000017941 */ /* 0x000fea0003800000 */
.L_x_39:
[----:B-----5:R-:W-:Y:S01]  /*24c0*/  HADD2.F32 R5, -RZ, R24.H0_H0 ;  /* 0x20000018ff057230 */ /* 0x020fe20000004100 */
[----:B------:R-:W-:Y:S01]  /*24d0*/  ISETP.GT.AND P0, PT, R3, 0x8, P0 ;  /* 0x000000080300780c */ /* 0x000fe20000704270 */
[----:B------:R-:W-:Y:S03]  /*24e0*/  BSSY B1, `(.L_x_41) ;  /* 0x0000007000017945 */ /* 0x000fe60003800000 */
[----:B------:R-:W-:-:S04]  /*24f0*/  FMUL R5, R5, R56 ;  /* 0x0000003805057220 */ /* 0x000fc80000400000 */
[----:B------:R-:W-:-:S05]  /*2500*/  FFMA R5, R30, R23, R5 ;  /* 0x000000171e057223 */ /* 0x000fca0000000005 */
[----:B------:R-:W-:-:S05]  /*2510*/  F2FP.F16.F32.PACK_AB R5, RZ, R5 ;  /* 0x00000005ff05723e */ /* 0x000fca00000000ff */
[----:B------:R0:W-:Y:S01]  /*2520*/  @P1 STG.E.U16 desc[UR36][R12.64+0x10], R5 ;  /* 0x000010050c001986 */ /* 0x0001e2000c101524 */
[----:B------:R-:W-:Y:S05]  /*2530*/  @!P0 BRA `(.L_x_42) ;  /* 0x0000000000048947 */ /* 0x000fea0003800000 */
[----:B------:R0:W5:Y:S02]  /*2540*/  LDG.E.LTC128B.U16 R24, desc[UR36][R10.64+0x12] ;  /* 0x000012240a187981 */ /* 0x000164000c1e1520 */
.L_x_42:
[----:B------:R-:W-:Y:S05]  /*2550*/  BSYNC B1 ;  /* 0x0000000000017941 */ /* 0x000fea0003800000 */
.L_x_41:
        /* <DEDUP_REMOVED lines=10> */
.L_x_44:
[----:B------:R-:W-:Y:S05]  /*2600*/  BSYNC B1 ;  /* 0x0000000000017941 */ /* 0x000fea0003800000 */
.L_x_43:
        /* <DEDUP_REMOVED lines=10> */
.L_x_46:
[----:B------:R-:W-:Y:S05]  /*26b0*/  BSYNC B1 ;  /* 0x0000000000017941 */ /* 0x000fea0003800000 */
.L_x_45:
[----:B0----5:R-:W-:Y:S01]  /*26c0*/  HADD2.F32 R5, -RZ, R24.H0_H0 ;  /* 0x20000018ff057230 */ /* 0x021fe20000004100 */
        /* <DEDUP_REMOVED lines=8> */
.L_x_48:
[----:B------:R-:W-:Y:S05]  /*2750*/  BSYNC B1 ;  /* 0x0000000000017941 */ /* 0x000fea0003800000 */
.L_x_47:
        /* <DEDUP_REMOVED lines=9> */
.L_x_50:
[----:B------:R-:W-:Y:S05]  /*27f0*/  BSYNC B1 ;  /* 0x0000000000017941 */ /* 0x000fea0003800000 */
.L_x_49:
        /* <DEDUP_REMOVED lines=10> */
.L_x_52:
[----:B------:R-:W-:Y:S05]  /*28a0*/  BSYNC B1 ;  /* 0x0000000000017941 */ /* 0x000fea0003800000 */
.L_x_51:
        /* <DEDUP_REMOVED lines=10> */
.L_x_54:
[----:B------:R-:W-:Y:S05]  /*2950*/  BSYNC B1 ;  /* 0x0000000000017941 */ /* 0x000fea0003800000 */
.L_x_53:
        /* <DEDUP_REMOVED lines=9> */
.L_x_56:
[----:B------:R-:W-:Y:S05]  /*29f0*/  BSYNC B1 ;  /* 0x0000000000017941 */ /* 0x000fea0003800000 */
.L_x_55:
        /* <DEDUP_REMOVED lines=9> */
.L_x_58:
[----:B------:R-:W-:Y:S05]  /*2a90*/  BSYNC B1 ;  /* 0x0000000000017941 */ /* 0x000fea0003800000 */
.L_x_57:
        /* <DEDUP_REMOVED lines=10> */
.L_x_60:
[----:B------:R-:W-:Y:S05]  /*2b40*/  BSYNC B1 ;  /* 0x0000000000017941 */ /* 0x000fea0003800000 */
.L_x_59:
        /* <DEDUP_REMOVED lines=10> */
.L_x_62:
[----:B------:R-:W-:Y:S05]  /*2bf0*/  BSYNC B1 ;  /* 0x0000000000017941 */ /* 0x000fea0003800000 */
.L_x_61:
        /* <DEDUP_REMOVED lines=9> */
.L_x_64:
[----:B------:R-:W-:Y:S05]  /*2c90*/  BSYNC B1 ;  /* 0x0000000000017941 */ /* 0x000fea0003800000 */
.L_x_63:
        /* <DEDUP_REMOVED lines=9> */
.L_x_66:
[----:B------:R-:W-:Y:S05]  /*2d30*/  BSYNC B1 ;  /* 0x0000000000017941 */ /* 0x000fea0003800000 */
.L_x_65:
        /* <DEDUP_REMOVED lines=10> */
.L_x_68:
[----:B------:R-:W-:Y:S05]  /*2de0*/  BSYNC B1 ;  /* 0x0000000000017941 */ /* 0x000fea0003800000 */
.L_x_67:
        /* <DEDUP_REMOVED lines=10> */
.L_x_70:
[----:B------:R-:W-:Y:S05]  /*2e90*/  BSYNC B1 ;  /* 0x0000000000017941 */ /* 0x000fea0003800000 */
.L_x_69:
        /* <DEDUP_REMOVED lines=9> */
.L_x_72:
[----:B------:R-:W-:Y:S05]  /*2f30*/  BSYNC B1 ;  /* 0x0000000000017941 */ /* 0x000fea0003800000 */
.L_x_71:
        /* <DEDUP_REMOVED lines=9> */
.L_x_74:
[----:B------:R-:W-:Y:S05]  /*2fd0*/  BSYNC B1 ;  /* 0x0000000000017941 */ /* 0x000fea0003800000 */
.L_x_73:
        /* <DEDUP_REMOVED lines=10> */
.L_x_76:
[----:B------:R-:W-:Y:S05]  /*3080*/  BSYNC B1 ;  /* 0x0000000000017941 */ /* 0x000fea0003800000 */
.L_x_75:
        /* <DEDUP_REMOVED lines=10> */
.L_x_78:
[----:B------:R-:W-:Y:S05]  /*3130*/  BSYNC B1 ;  /* 0x0000000000017941 */ /* 0x000fea0003800000 */
.L_x_77:
        /* <DEDUP_REMOVED lines=9> */
.L_x_80:
[----:B------:R-:W-:Y:S05]  /*31d0*/  BSYNC B1 ;  /* 0x0000000000017941 */ /* 0x000fea0003800000 */
.L_x_79:
        /* <DEDUP_REMOVED lines=9> */
.L_x_82:
[----:B------:R-:W-:Y:S05]  /*3270*/  BSYNC B1 ;  /* 0x0000000000017941 */ /* 0x000fea0003800000 */
.L_x_81:
        /* <DEDUP_REMOVED lines=10> */
.L_x_84:
[----:B------:R-:W-:Y:S05]  /*3320*/  BSYNC B1 ;  /* 0x0000000000017941 */ /* 0x000fea0003800000 */
.L_x_83:
[----:B-----5:R-:W-:Y:S01]  /*3330*/  HADD2.F32 R5, -RZ, R24.H0_H0 ;  /* 0x20000018ff057230 */ /* 0x020fe20000004100 */
[----:B------:R-:W-:Y:S01]  /*3340*/  ISETP.GT.AND P0, PT, R4, 0x39, PT ;  /* 0x000000390400780c */ /* 0x000fe20003f04270 */
[----:B------:R-:W-:Y:S01]  /*3350*/  @P2 IMAD.MOV.U32 R4, RZ, RZ, R8 ;  /* 0x000000ffff042224 */ /* 0x000fe200078e0008 */
[----:B------:R-:W-:Y:S02]  /*3360*/  BSSY B1, `(.L_x_85) ;  /* 0x000000a000017945 */ /* 0x000fe40003800000 */
[----:B------:R-:W-:Y:S01]  /*3370*/  FMUL R5, R5, R56 ;  /* 0x0000003805057220 */ /* 0x000fe20000400000 */
[----:B------:R-:W-:-:S03]  /*3380*/  ISETP.GT.AND P3, PT, R3, RZ, P0 ;  /* 0x000000ff0300720c */ /* 0x000fc60000764270 */
[----:B------:R-:W-:-:S05]  /*3390*/  FFMA R5, R52, R23, R5 ;  /* 0x0000001734057223 */ /* 0x000fca0000000005 */
[----:B------:R-:W-:-:S04]  /*33a0*/  F2FP.F16.F32.PACK_AB R5, RZ, R5 ;  /* 0x00000005ff05723e */ /* 0x000fc800000000ff */
[----:B0-----:R-:W-:Y:S01]  /*33b0*/  PRMT R14, R5, 0x7610, R14 ;  /* 0x00007610050e7816 */ /* 0x001fe2000000000e */
[----:B------:R-:W-:-:S05]  /*33c0*/  @P2 IMAD.MOV.U32 R5, RZ, RZ, R9 ;  /* 0x000000ffff052224 */ /* 0x000fca00078e0009 */
[----:B------:R0:W-:Y:S01]  /*33d0*/  @P2 STG.E.U16 desc[UR36][R4.64+0x70], R14 ;  /* 0x0000700e04002986 */ /* 0x0001e2000c101524 */
[----:B------:R-:W-:Y:S05]  /*33e0*/  @!P3 BRA `(.L_x_86) ;  /* 0x000000000004b947 */ /* 0x000fea0003800000 */
[----:B------:R0:W5:Y:S02]  /*33f0*/  LDG.E.LTC128B.U16 R24, desc[UR36][R6.64+0x72] ;  /* 0x0000722406187981 */ /* 0x000164000c1e1520 */
.L_x_86:
[----:B------:R-:W-:Y:S05]  /*3400*/  BSYNC B1 ;  /* 0x0000000000017941 */ /* 0x000fea0003800000 */
.L_x_85:
        /* <DEDUP_REMOVED lines=9> */
.L_x_88:
[----:B------:R-:W-:Y:S05]  /*34a0*/  BSYNC B1 ;  /* 0x0000000000017941 */ /* 0x000fea0003800000 */
.L_x_87:
[----:B-----5:R-:W-:Y:S01]  /*34b0*/  HADD2.F32 R5, -RZ, R24.H0_H0 ;  /* 0x20000018ff057230 */ /* 0x020fe20000004100 */
[----:B------:R-:W-:Y:S01]  /*34c0*/  ISETP.GT.AND P0, PT, R3, 0x8, P0 ;  /* 0x000000080300780c */ /* 0x000fe20000704270 */
[----:B0-----:R-:W-:Y:S01]  /*34d0*/  @P1 IMAD.MOV.U32 R4, RZ, RZ, R12 ;  /* 0x000000ffff041224 */ /* 0x001fe200078e000c */
[----:B------:R-:W-:Y:S02]  /*34e0*/  BSSY B1, `(.L_x_89) ;  /* 0x0000009000017945 */ /* 0x000fe40003800000 */
[----:B------:R-:W-:-:S04]  /*34f0*/  FMUL R5, R5, R56 ;  /* 0x0000003805057220 */ /* 0x000fc80000400000 */
[----:B------:R-:W-:-:S05]  /*3500*/  FFMA R5, R54, R23, R5 ;  /* 0x0000001736057223 */ /* 0x000fca0000000005 */
[----:B------:R-:W-:-:S04]  /*3510*/  F2FP.F16.F32.PACK_AB R5, RZ, R5 ;  /* 0x00000005ff05723e */ /* 0x000fc800000000ff */
[----:B-1-3--:R-:W-:Y:S01]  /*3520*/  PRMT R6, R5, 0x7610, R6 ;  /* 0x0000761005067816 */ /* 0x00afe20000000006 */
[----:B------:R-:W-:-:S05]  /*3530*/  @P1 IMAD.MOV.U32 R5, RZ, RZ, R13 ;  /* 0x000000ffff051224 */ /* 0x000fca00078e000d */
[----:B------:R0:W-:Y:S01]  /*3540*/  @P1 STG.E.U16 desc[UR36][R4.64+0x70], R6 ;  /* 0x0000700604001986 */ /* 0x0001e2000c101524 */
[----:B------:R-:W-:Y:S05]  /*3550*/  @!P0 BRA `(.L_x_90) ;  /* 0x0000000000048947 */ /* 0x000fea0003800000 */
[----:B------:R1:W5:Y:S02]  /*3560*/  LDG.E.LTC128B.U16 R24, desc[UR36][R10.64+0x72] ;  /* 0x000072240a187981 */ /* 0x000364000c1e1520 */
.L_x_90:
[----:B------:R-:W-:Y:S05]  /*3570*/  BSYNC B1 ;  /* 0x0000000000017941 */ /* 0x000fea0003800000 */
.L_x_89:
[----:B------:R-:W-:Y:S05]  /*3580*/  @!P0 BRA `(.L_x_91) ;  /* 0x0000000800a88947 */ /* 0x000fea0003800000 */
[----:B-----5:R-:W-:-:S05]  /*3590*/  HADD2.F32 R3, -RZ, R24.H0_H0 ;  /* 0x20000018ff037230 */ /* 0x020fca0000004100 */
[----:B0-----:R-:W-:-:S04]  /*35a0*/  FMUL R4, R3, R56 ;  /* 0x0000003803047220 */ /* 0x001fc80000400000 */
[----:B------:R-:W-:-:S05]  /*35b0*/  FFMA R4, R55, R23, R4 ;  /* 0x0000001737047223 */ /* 0x000fca0000000004 */
[----:B------:R-:W-:-:S05]  /*35c0*/  F2FP.F16.F32.PACK_AB R4, RZ, R4 ;  /* 0x00000004ff04723e */ /* 0x000fca00000000ff */
[----:B------:R3:W-:Y:S01]  /*35d0*/  STG.E.U16 desc[UR36][R12.64+0x72], R4 ;  /* 0x000072040c007986 */ /* 0x0007e2000c101524 */
[----:B------:R-:W-:Y:S05]  /*35e0*/  BRA `(.L_x_91) ;  /* 0x0000000800907947 */ /* 0x000fea0003800000 */
.L_x_30:
[----:B------:R-:W-:Y:S01]  /*35f0*/  ISETP.GT.AND P0, PT, R4, 0x1, PT ;  /* 0x000000010400780c */ /* 0x000fe20003f04270 */
[----:B------:R-:W-:Y:S01]  /*3600*/  ULDC.64 UR4, c[0x0][0x5c0] ;  /* 0x0001700000047ab9 */ /* 0x000fe20000000a00 */
[-C--:B------:R-:W-:Y:S01]  /*3610*/  FMUL R24, R24, R23.reuse ;  /* 0x0000001718187220 */ /* 0x080fe20000400000 */
[-C--:B------:R-:W-:Y:S01]  /*3620*/  FMUL R25, R25, R23.reuse ;  /* 0x0000001719197220 */ /* 0x080fe20000400000 */
[----:B------:R-:W-:Y:S01]  /*3630*/  ISETP.GT.AND P3, PT, R3, RZ, P0 ;  /* 0x000000ff0300720c */ /* 0x000fe20000764270 */
[-C--:B------:R-:W-:Y:S01]  /*3640*/  FMUL R26, R26, R23.reuse ;  /* 0x000000171a1a7220 */ /* 0x080fe20000400000 */
[----:B------:R-:W-:Y:S01]  /*3650*/  LEA R6, P4, R58, UR4, 0x1 ;  /* 0x000000043a067c11 */ /* 0x000fe2000f8808ff */
[-C--:B------:R-:W-:Y:S01]  /*3660*/  FMUL R27, R27, R23.reuse ;  /* 0x000000171b1b7220 */ /* 0x080fe20000400000 */
[----:B------:R-:W-:Y:S01]  /*3670*/  F2FP.F16.F32.PACK_AB R24, RZ, R24 ;  /* 0x00000018ff18723e */ /* 0x000fe200000000ff */
[-C--:B------:R-:W-:Y:S01]  /*3680*/  FMUL R28, R28, R23.reuse ;  /* 0x000000171c1c7220 */ /* 0x080fe20000400000 */
[----:B------:R-:W-:Y:S01]  /*3690*/  LEA.HI.X R7, R58, UR5, R75, 0x1, P4 ;  /* 0x000000053a077c11 */ /* 0x000fe2000a0f0c4b */
[----:B------:R-:W-:Y:S01]  /*36a0*/  FMUL R29, R29, R23 ;  /* 0x000000171d1d7220 */ /* 0x000fe20000400000 */
[----:B------:R-:W-:Y:S01]  /*36b0*/  F2FP.F16.F32.PACK_AB R25, RZ, R25 ;  /* 0x00000019ff19723e */ /* 0x000fe200000000ff */
[-C--:B------:R-:W-:Y:S01]  /*36c0*/  FMUL R30, R30, R23.reuse ;  /* 0x000000171e1e7220 */ /* 0x080fe20000400000 */
[----:B------:R-:W-:Y:S01]  /*36d0*/  SHF.L.U64.HI R67, R66, 0x4, R67 ;  /* 0x0000000442437819 */ /* 0x000fe20000010243 */
[----:B------:R-:W-:Y:S01]  /*36e0*/  @P1 STG.E.U16 desc[UR36][R6.64], R24 ;  /* 0x0000001806001986 */ /* 0x000fe2000c101524 */
[----:B------:R-:W-:Y:S01]  /*36f0*/  ISETP.GT.AND P1, PT, R4, 0x8, PT ;  /* 0x000000080400780c */ /* 0x000fe20003f24270 */
[-C--:B------:R-:W-:Y:S01]  /*3700*/  FMUL R31, R31, R23.reuse ;  /* 0x000000171f1f7220 */ /* 0x080fe20000400000 */
[C---:B------:R-:W-:Y:S01]  /*3710*/  ISETP.GT.AND P4, PT, R3.reuse, 0x8, P0 ;  /* 0x000000080300780c */ /* 0x040fe20000784270 */
[----:B------:R-:W-:Y:S01]  /*3720*/  @P3 STG.E.U16 desc[UR36][R6.64+0x2], R25 ;  /* 0x0000021906003986 */ /* 0x000fe2000c101524 */
[----:B------:R-:W-:Y:S01]  /*3730*/  LEA R8, P3, R66, R6, 0x4 ;  /* 0x0000000642087211 */ /* 0x000fe200078620ff */
[-C--:B------:R-:W-:Y:S01]  /*3740*/  FMUL R32, R32, R23.reuse ;  /* 0x0000001720207220 */ /* 0x080fe20000400000 */
[----:B------:R-:W-:Y:S01]  /*3750*/  ISETP.GT.AND P2, PT, R3, 0x8, P2 ;  /* 0x000000080300780c */ /* 0x000fe20001744270 */
[-C--:B------:R-:W-:Y:S01]  /*3760*/  FMUL R33, R33, R23.reuse ;  /* 0x0000001721217220 */ /* 0x080fe20000400000 */
[----:B------:R-:W-:Y:S01]  /*3770*/  ISETP.GT.AND P0, PT, R4, 0x9, PT ;  /* 0x000000090400780c */ /* 0x000fe20003f04270 */
[----:B------:R-:W-:Y:S01]  /*3780*/  IMAD.X R9, R67, 0x1, R7, P3 ;  /* 0x0000000143097824 */ /* 0x000fe200018e0607 */
[C---:B------:R-:W-:Y:S01]  /*3790*/  ISETP.GT.AND P5, PT, R3.reuse, RZ, P1 ;  /* 0x000000ff0300720c */ /* 0x040fe20000fa4270 */
[-C--:B------:R-:W-:Y:S01]  /*37a0*/  FMUL R34, R34, R23.reuse ;  /* 0x0000001722227220 */ /* 0x080fe20000400000 */
[----:B------:R-:W-:Y:S01]  /*37b0*/  ISETP.GT.AND P3, PT, R3, RZ, P0 ;  /* 0x000000ff0300720c */ /* 0x000fe20000764270 */
[-C--:B------:R-:W-:Y:S01]  /*37c0*/  FMUL R35, R35, R23.reuse ;  /* 0x0000001723237220 */ /* 0x080fe20000400000 */
[----:B------:R-:W-:Y:S01]  /*37d0*/  F2FP.F16.F32.PACK_AB R26, RZ, R26 ;  /* 0x0000001aff1a723e */ /* 0x000fe200000000ff */
[----:B------:R-:W-:Y:S01]  /*37e0*/  FMUL R36, R36, R23 ;  /* 0x0000001724247220 */ /* 0x000fe20000400000 */
[----:B------:R-:W-:Y:S01]  /*37f0*/  F2FP.F16.F32.PACK_AB R27, RZ, R27 ;  /* 0x0000001bff1b723e */ /* 0x000fe200000000ff */
[----:B------:R-:W-:Y:S01]  /*3800*/  FMUL R37, R37, R23 ;  /* 0x0000001725257220 */ /* 0x000fe20000400000 */
[----:B------:R-:W-:Y:S01]  /*3810*/  F2FP.F16.F32.PACK_AB R28, RZ, R28 ;  /* 0x0000001cff1c723e */ /* 0x000fe200000000ff */
[----:B------:R-:W-:Y:S01]  /*3820*/  @P2 STG.E.U16 desc[UR36][R8.64], R26 ;  /* 0x0000001a08002986 */ /* 0x000fe2000c101524 */
[----:B------:R-:W-:Y:S01]  /*3830*/  F2FP.F16.F32.PACK_AB R29, RZ, R29 ;  /* 0x0000001dff1d723e */ /* 0x000fe200000000ff */
[-C--:B------:R-:W-:Y:S01]  /*3840*/  FMUL R38, R38, R23.reuse ;  /* 0x0000001726267220 */ /* 0x080fe20000400000 */
[----:B------:R-:W-:Y:S01]  /*3850*/  ISETP.GT.AND P2, PT, R3, 0x8, P1 ;  /* 0x000000080300780c */ /* 0x000fe20000f44270 */
[----:B------:R-:W-:Y:S01]  /*3860*/  @P4 STG.E.U16 desc[UR36][R8.64+0x2], R27 ;  /* 0x0000021b08004986 */ /* 0x000fe2000c101524 */
[----:B------:R-:W-:Y:S01]  /*3870*/  ISETP.GT.AND P1, PT, R4, 0x10, PT ;  /* 0x000000100400780c */ /* 0x000fe20003f24270 */
[-C--:B------:R-:W-:Y:S01]  /*3880*/  FMUL R39, R39, R23.reuse ;  /* 0x0000001727277220 */ /* 0x080fe20000400000 */
[----:B------:R-:W-:Y:S01]  /*3890*/  F2FP.F16.F32.PACK_AB R30, RZ, R30 ;  /* 0x0000001eff1e723e */ /* 0x000fe200000000ff */
[----:B------:R-:W-:Y:S01]  /*38a0*/  @P5 STG.E.U16 desc[UR36][R6.64+0x10], R28 ;  /* 0x0000101c06005986 */ /* 0x000fe2000c101524 */
[C---:B------:R-:W-:Y:S01]  /*38b0*/  ISETP.GT.AND P4, PT, R3.reuse, RZ, P1 ;  /* 0x000000ff0300720c */ /* 0x040fe20000f84270 */
[----:B------:R-:W-:Y:S01]  /*38c0*/  FMUL R40, R40, R23 ;  /* 0x0000001728287220 */ /* 0x000fe20000400000 */
[----:B------:R-:W-:Y:S01]  /*38d0*/  F2FP.F16.F32.PACK_AB R31, RZ, R31 ;  /* 0x0000001fff1f723e */ /* 0x000fe200000000ff */
[----:B------:R-:W-:Y:S01]  /*38e0*/  @P3 STG.E.U16 desc[UR36][R6.64+0x12], R29 ;  /* 0x0000121d06003986 */ /* 0x000fe2000c101524 */
[----:B------:R-:W-:Y:S01]  /*38f0*/  ISETP.GT.AND P3, PT, R3, 0x8, P0 ;  /* 0x000000080300780c */ /* 0x000fe20000764270 */
[-C--:B------:R-:W-:Y:S01]  /*3900*/  FMUL R41, R41, R23.reuse ;  /* 0x0000001729297220 */ /* 0x080fe20000400000 */
[----:B------:R-:W-:Y:S01]  /*3910*/  ISETP.GT.AND P0, PT, R4, 0x11, PT ;  /* 0x000000110400780c */ /* 0x000fe20003f04270 */
[----:B------:R-:W-:Y:S01]  /*3920*/  @P2 STG.E.U16 desc[UR36][R8.64+0x10], R30 ;  /* 0x0000101e08002986 */ /* 0x000fe2000c101524 */
[----:B------:R-:W-:Y:S01]  /*3930*/  F2FP.F16.F32.PACK_AB R32, RZ, R32 ;  /* 0x00000020ff20723e */ /* 0x000fe200000000ff */
[-C--:B------:R-:W-:Y:S01]  /*3940*/  FMUL R42, R42, R23.reuse ;  /* 0x000000172a2a7220 */ /* 0x080fe20000400000 */
[----:B------:R-:W-:Y:S01]  /*3950*/  ISETP.GT.AND P5, PT, R3, RZ, P0 ;  /* 0x000000ff0300720c */ /* 0x000fe200007a4270 */
[-C--:B------:R-:W-:Y:S01]  /*3960*/  FMUL R43, R43, R23.reuse ;  /* 0x000000172b2b7220 */ /* 0x080fe20000400000 */
[----:B------:R-:W-:Y:S01]  /*3970*/  ISETP.GT.AND P2, PT, R3, 0x8, P1 ;  /* 0x000000080300780c */ /* 0x000fe20000f44270 */
[-C--:B------:R-:W-:Y:S01]  /*3980*/  FMUL R44, R44, R23.reuse ;  /* 0x000000172c2c7220 */ /* 0x080fe20000400000 */
[----:B------:R-:W-:Y:S01]  /*3990*/  ISETP.GT.AND P1, PT, R4, 0x18, PT ;  /* 0x000000180400780c */ /* 0x000fe20003f24270 */
[----:B------:R-:W-:Y:S01]  /*39a0*/  FMUL R45, R45, R23 ;  /* 0x000000172d2d7220 */ /* 0x000fe20000400000 */
[----:B------:R-:W-:Y:S01]  /*39b0*/  F2FP.F16.F32.PACK_AB R33, RZ, R33 ;  /* 0x00000021ff21723e */ /* 0x000fe200000000ff */
[----:B------:R-:W-:Y:S01]  /*39c0*/  @P3 STG.E.U16 desc[UR36][R8.64+0x12], R31 ;  /* 0x0000121f08003986 */ /* 0x000fe2000c101524 */
[C---:B------:R-:W-:Y:S01]  /*39d0*/  ISETP.GT.AND P3, PT, R3.reuse, 0x8, P0 ;  /* 0x000000080300780c */ /* 0x040fe20000764270 */
[-C--:B------:R-:W-:Y:S01]  /*39e0*/  FMUL R46, R46, R23.reuse ;  /* 0x000000172e2e7220 */ /* 0x080fe20000400000 */
[----:B------:R-:W-:Y:S01]  /*39f0*/  ISETP.GT.AND P0, PT, R4, 0x19, PT ;  /* 0x000000190400780c */ /* 0x000fe20003f04270 */
[----:B------:R-:W-:Y:S01]  /*3a00*/  @P4 STG.E.U16 desc[UR36][R6.64+0x20], R32 ;  /* 0x0000202006004986 */ /* 0x000fe2000c101524 */
[----:B------:R-:W-:Y:S01]  /*3a10*/  ISETP.GT.AND P4, PT, R3, RZ, P1 ;  /* 0x000000ff0300720c */ /* 0x000fe20000f84270 */
[-C--:B------:R-:W-:Y:S01]  /*3a20*/  FMUL R47, R47, R23.reuse ;  /* 0x000000172f2f7220 */ /* 0x080fe20000400000 */
[----:B------:R-:W-:Y:S01]  /*3a30*/  F2FP.F16.F32.PACK_AB R34, RZ, R34 ;  /* 0x00000022ff22723e */ /* 0x000fe200000000ff */
[----:B------:R-:W-:Y:S01]  /*3a40*/  @P5 STG.E.U16 desc[UR36][R6.64+0x22], R33 ;  /* 0x0000222106005986 */ /* 0x000fe2000c101524 */
[----:B------:R-:W-:Y:S01]  /*3a50*/  ISETP.GT.AND P5, PT, R3, RZ, P0 ;  /* 0x000000ff0300720c */ /* 0x000fe200007a4270 */
[----:B------:R-:W-:Y:S01]  /*3a60*/  FMUL R48, R48, R23 ;  /* 0x0000001730307220 */ /* 0x000fe20000400000 */
[----:B------:R-:W-:Y:S01]  /*3a70*/  F2FP.F16.F32.PACK_AB R35, RZ, R35 ;  /* 0x00000023ff23723e */ /* 0x000fe200000000ff */
[----:B------:R-:W-:Y:S01]  /*3a80*/  @P2 STG.E.U16 desc[UR36][R8.64+0x20], R34 ;  /* 0x0000202208002986 */ /* 0x000fe2000c101524 */
[----:B------:R-:W-:Y:S01]  /*3a90*/  F2FP.F16.F32.PACK_AB R36, RZ, R36 ;  /* 0x00000024ff24723e */ /* 0x000fe200000000ff */
[-C--:B------:R-:W-:Y:S01]  /*3aa0*/  FMUL R49, R49, R23.reuse ;  /* 0x0000001731317220 */ /* 0x080fe20000400000 */
[C---:B------:R-:W-:Y:S01]  /*3ab0*/  ISETP.GT.AND P2, PT, R3.reuse, 0x8, P1 ;  /* 0x000000080300780c */ /* 0x040fe20000f44270 */
[----:B------:R-:W-:Y:S01]  /*3ac0*/  @P3 STG.E.U16 desc[UR36][R8.64+0x22], R35 ;  /* 0x0000222308003986 */ /* 0x000fe2000c101524 */
[----:B------:R-:W-:Y:S01]  /*3ad0*/  ISETP.GT.AND P1, PT, R4, 0x20, PT ;  /* 0x000000200400780c */ /* 0x000fe20003f24270 */
[----:B------:R-:W-:Y:S01]  /*3ae0*/  FMUL R50, R50, R23 ;  /* 0x0000001732327220 */ /* 0x000fe20000400000 */
[----:B------:R-:W-:Y:S01]  /*3af0*/  F2FP.F16.F32.PACK_AB R37, RZ, R37 ;  /* 0x00000025ff25723e */ /* 0x000fe200000000ff */
[----:B------:R-:W-:Y:S01]  /*3b00*/  @P4 STG.E.U16 desc[UR36][R6.64+0x30], R36 ;  /* 0x0000302406004986 */ /* 0x000fe2000c101524 */
[----:B------:R-:W-:Y:S01]  /*3b10*/  ISETP.GT.AND P3, PT, R3, 0x8, P0 ;  /* 0x000000080300780c */ /* 0x000fe20000764270 */
[-C--:B------:R-:W-:Y:S01]  /*3b20*/  FMUL R51, R51, R23.reuse ;  /* 0x0000001733337220 */ /* 0x080fe20000400000 */
[----:B------:R-:W-:Y:S01]  /*3b30*/  ISETP.GT.AND P0, PT, R4, 0x21, PT ;  /* 0x000000210400780c */ /* 0x000fe20003f04270 */
[----:B------:R-:W-:Y:S01]  /*3b40*/  @P5 STG.E.U16 desc[UR36][R6.64+0x32], R37 ;  /* 0x0000322506005986 */ /* 0x000fe2000c101524 */
        /* <DEDUP_REMOVED lines=10> */
[----:B------:R-:W-:-:S02]  /*3bf0*/  F2FP.F16.F32.PACK_AB R41, RZ, R41 ;  /* 0x00000029ff29723e */ /* 0x000fc400000000ff */
[C---:B------:R-:W-:Y:S01]  /*3c00*/  ISETP.GT.AND P1, PT, R3.reuse, 0x8, P1 ;  /* 0x000000080300780c */ /* 0x040fe20000f24270 */
[----:B------:R-:W-:Y:S01]  /*3c10*/  @P3 STG.E.U16 desc[UR36][R8.64+0x32], R39 ;  /* 0x0000322708003986 */ /* 0x000fe2000c101524 */
[C---:B------:R-:W-:Y:S02]  /*3c20*/  ISETP.GT.AND P2, PT, R3.reuse, 0x8, P0 ;  /* 0x000000080300780c */ /* 0x040fe40000744270 */
[C---:B------:R-:W-:Y:S01]  /*3c30*/  ISETP.GT.AND P0, PT, R4.reuse, 0x29, PT ;  /* 0x000000290400780c */ /* 0x040fe20003f04270 */
[----:B------:R-:W-:Y:S01]  /*3c40*/  @P4 STG.E.U16 desc[UR36][R6.64+0x40], R40 ;  /* 0x0000402806004986 */ /* 0x000fe2000c101524 */
[----:B------:R-:W-:Y:S02]  /*3c50*/  ISETP.GT.AND P4, PT, R4, 0x28, PT ;  /* 0x000000280400780c */ /* 0x000fe40003f84270 */
[----:B------:R-:W-:Y:S01]  /*3c60*/  F2FP.F16.F32.PACK_AB R42, RZ, R42 ;  /* 0x0000002aff2a723e */ /* 0x000fe200000000ff */
[----:B------:R-:W-:Y:S01]  /*3c70*/  @P5 STG.E.U16 desc[UR36][R6.64+0x42], R41 ;  /* 0x0000422906005986 */ /* 0x000fe2000c101524 */
[----:B------:R-:W-:-:S02]  /*3c80*/  ISETP.GT.AND P5, PT, R3, RZ, P4 ;  /* 0x000000ff0300720c */ /* 0x000fc400027a4270 */
[C---:B------:R-:W-:Y:S01]  /*3c90*/  ISETP.GT.AND P3, PT, R3.reuse, RZ, P0 ;  /* 0x000000ff0300720c */ /* 0x040fe20000764270 */
[----:B------:R-:W-:Y:S01]  /*3ca0*/  @P1 STG.E.U16 desc[UR36][R8.64+0x40], R42 ;  /* 0x0000402a08001986 */ /* 0x000fe2000c101524 */
[----:B------:R-:W-:Y:S02]  /*3cb0*/  F2FP.F16.F32.PACK_AB R43, RZ, R43 ;  /* 0x0000002bff2b723e */ /* 0x000fe400000000ff */
[----:B------:R-:W-:Y:S02]  /*3cc0*/  F2FP.F16.F32.PACK_AB R44, RZ, R44 ;  /* 0x0000002cff2c723e */ /* 0x000fe400000000ff */
[C---:B------:R-:W-:Y:S01]  /*3cd0*/  ISETP.GT.AND P4, PT, R3.reuse, 0x8, P4 ;  /* 0x000000080300780c */ /* 0x040fe20002784270 */
[----:B------:R-:W-:Y:S01]  /*3ce0*/  @P2 STG.E.U16 desc[UR36][R8.64+0x42], R43 ;  /* 0x0000422b08002986 */ /* 0x000fe2000c101524 */
[----:B------:R-:W-:Y:S02]  /*3cf0*/  F2FP.F16.F32.PACK_AB R45, RZ, R45 ;  /* 0x0000002dff2d723e */ /* 0x000fe400000000ff */
[----:B------:R-:W-:Y:S01]  /*3d00*/  ISETP.GT.AND P2, PT, R4, 0x31, PT ;  /* 0x000000310400780c */ /* 0x000fe20003f44270 */
[----:B------:R-:W-:Y:S01]  /*3d10*/  @P5 STG.E.U16 desc[UR36][R6.64+0x50], R44 ;  /* 0x0000502c06005986 */ /* 0x000fe2000c101524 */
[----:B------:R-:W-:-:S02]  /*3d20*/  ISETP.GT.AND P5, PT, R3, 0x8, P0 ;  /* 0x000000080300780c */ /* 0x000fc400007a4270 */
[C---:B------:R-:W-:Y:S01]  /*3d30*/  ISETP.GT.AND P1, PT, R4.reuse, 0x38, PT ;  /* 0x000000380400780c */ /* 0x040fe20003f24270 */
[----:B------:R-:W-:Y:S01]  /*3d40*/  @P3 STG.E.U16 desc[UR36][R6.64+0x52], R45 ;  /* 0x0000522d06003986 */ /* 0x000fe2000c101524 */
[C---:B------:R-:W-:Y:S02]  /*3d50*/  ISETP.GT.AND P3, PT, R4.reuse, 0x30, PT ;  /* 0x000000300400780c */ /* 0x040fe40003f64270 */
[----:B------:R-:W-:Y:S01]  /*3d60*/  ISETP.GT.AND P0, PT, R4, 0x39, PT ;  /* 0x000000390400780c */ /* 0x000fe20003f04270 */
[----:B------:R-:W-:Y:S01]  /*3d70*/  @P4 IMAD.MOV.U32 R4, RZ, RZ, R8 ;  /* 0x000000ffff044224 */ /* 0x000fe200078e0008 */
[----:B------:R-:W-:Y:S01]  /*3d80*/  F2FP.F16.F32.PACK_AB R46, RZ, R46 ;  /* 0x0000002eff2e723e */ /* 0x000fe200000000ff */
[----:B------:R-:W-:Y:S01]  /*3d90*/  @P4 IMAD.MOV.U32 R5, RZ, RZ, R9 ;  /* 0x000000ffff054224 */ /* 0x000fe200078e0009 */
[----:B------:R-:W-:Y:S02]  /*3da0*/  F2FP.F16.F32.PACK_AB R47, RZ, R47 ;  /* 0x0000002fff2f723e */ /* 0x000fe400000000ff */
[----:B------:R-:W-:-:S02]  /*3db0*/  F2FP.F16.F32.PACK_AB R48, RZ, R48 ;  /* 0x00000030ff30723e */ /* 0x000fc400000000ff */
[----:B------:R0:W-:Y:S01]  /*3dc0*/  @P4 STG.E.U16 desc[UR36][R4.64+0x50], R46 ;  /* 0x0000502e04004986 */ /* 0x0001e2000c101524 */
[C---:B------:R-:W-:Y:S02]  /*3dd0*/  ISETP.GT.AND P4, PT, R3.reuse, RZ, P2 ;  /* 0x000000ff0300720c */ /* 0x040fe40001784270 */
[----:B------:R-:W-:Y:S02]  /*3de0*/  F2FP.F16.F32.PACK_AB R49, RZ, R49 ;  /* 0x00000031ff31723e */ /* 0x000fe400000000ff */
[----:B------:R-:W-:Y:S02]  /*3df0*/  ISETP.GT.AND P2, PT, R3, 0x8, P2 ;  /* 0x000000080300780c */ /* 0x000fe40001744270 */
[----:B------:R-:W-:Y:S02]  /*3e00*/  F2FP.F16.F32.PACK_AB R50, RZ, R50 ;  /* 0x00000032ff32723e */ /* 0x000fe400000000ff */
[----:B------:R-:W-:Y:S02]  /*3e10*/  F2FP.F16.F32.PACK_AB R51, RZ, R51 ;  /* 0x00000033ff33723e */ /* 0x000fe400000000ff */
[----:B------:R-:W-:Y:S01]  /*3e20*/  F2FP.F16.F32.PACK_AB R52, RZ, R52 ;  /* 0x00000034ff34723e */ /* 0x000fe200000000ff */
[----:B0-----:R-:W-:Y:S01]  /*3e30*/  @P5 IMAD.MOV.U32 R4, RZ, RZ, R8 ;  /* 0x000000ffff045224 */ /* 0x001fe200078e0008 */
[----:B------:R-:W-:Y:S01]  /*3e40*/  F2FP.F16.F32.PACK_AB R53, RZ, R53 ;  /* 0x00000035ff35723e */ /* 0x000fe200000000ff */
[----:B------:R-:W-:Y:S01]  /*3e50*/  @P5 IMAD.MOV.U32 R5, RZ, RZ, R9 ;  /* 0x000000ffff055224 */ /* 0x000fe200078e0009 */
[----:B------:R-:W-:-:S02]  /*3e60*/  F2FP.F16.F32.PACK_AB R54, RZ, R54 ;  /* 0x00000036ff36723e */ /* 0x000fc400000000ff */
[----:B------:R-:W-:Y:S02]  /*3e70*/  F2FP.F16.F32.PACK_AB R55, RZ, R55 ;  /* 0x00000037ff37723e */ /* 0x000fe400000000ff */
[----:B------:R0:W-:Y:S01]  /*3e80*/  @P5 STG.E.U16 desc[UR36][R4.64+0x52], R47 ;  /* 0x0000522f04005986 */ /* 0x0001e2000c101524 */
[C---:B------:R-:W-:Y:S02]  /*3e90*/  ISETP.GT.AND P5, PT, R3.reuse, RZ, P3 ;  /* 0x000000ff0300720c */ /* 0x040fe40001fa4270 */
[----:B------:R-:W-:-:S11]  /*3ea0*/  ISETP.GT.AND P3, PT, R3, 0x8, P3 ;  /* 0x000000080300780c */ /* 0x000fd60001f64270 */
[----:B0-----:R-:W-:Y:S02]  /*3eb0*/  @P5 IMAD.MOV.U32 R4, RZ, RZ, R6 ;  /* 0x000000ffff045224 */ /* 0x001fe400078e0006 */
[----:B------:R-:W-:-:S05]  /*3ec0*/  @P5 IMAD.MOV.U32 R5, RZ, RZ, R7 ;  /* 0x000000ffff055224 */ /* 0x000fca00078e0007 */
[----:B------:R0:W-:Y:S01]  /*3ed0*/  @P5 STG.E.U16 desc[UR36][R4.64+0x60], R48 ;  /* 0x0000603004005986 */ /* 0x0001e2000c101524 */
[C---:B------:R-:W-:Y:S02]  /*3ee0*/  ISETP.GT.AND P5, PT, R3.reuse, RZ, P0 ;  /* 0x000000ff0300720c */ /* 0x040fe400007a4270 */
[----:B------:R-:W-:Y:S01]  /*3ef0*/  ISETP.GT.AND P0, PT, R3, 0x8, P0 ;  /* 0x000000080300780c */ /* 0x000fe20000704270 */
[----:B0-----:R-:W-:Y:S02]  /*3f00*/  @P4 IMAD.MOV.U32 R4, RZ, RZ, R6 ;  /* 0x000000ffff044224 */ /* 0x001fe400078e0006 */
[----:B------:R-:W-:-:S05]  /*3f10*/  @P4 IMAD.MOV.U32 R5, RZ, RZ, R7 ;  /* 0x000000ffff054224 */ /* 0x000fca00078e0007 */
[----:B------:R0:W-:Y:S01]  /*3f20*/  @P4 STG.E.U16 desc[UR36][R4.64+0x62], R49 ;  /* 0x0000623104004986 */ /* 0x0001e2000c101524 */
[C---:B------:R-:W-:Y:S02]  /*3f30*/  ISETP.GT.AND P4, PT, R3.reuse, RZ, P1 ;  /* 0x000000ff0300720c */ /* 0x040fe40000f84270 */
[----:B------:R-:W-:Y:S01]  /*3f40*/  ISETP.GT.AND P1, PT, R3, 0x8, P1 ;  /* 0x000000080300780c */ /* 0x000fe20000f24270 */
[----:B0-----:R-:W-:Y:S02]  /*3f50*/  @P3 IMAD.MOV.U32 R4, RZ, RZ, R8 ;  /* 0x000000ffff043224 */ /* 0x001fe400078e0008 */
[----:B------:R-:W-:-:S05]  /*3f60*/  @P3 IMAD.MOV.U32 R5, RZ, RZ, R9 ;  /* 0x000000ffff053224 */ /* 0x000fca00078e0009 */
[----:B------:R0:W-:Y:S02]  /*3f70*/  @P3 STG.E.U16 desc[UR36][R4.64+0x60], R50 ;  /* 0x0000603204003986 */ /* 0x0001e4000c101524 */
[----:B0-----:R-:W-:Y:S02]  /*3f80*/  @P2 IMAD.MOV.U32 R4, RZ, RZ, R8 ;  /* 0x000000ffff042224 */ /* 0x001fe400078e0008 */
[----:B------:R-:W-:-:S05]  /*3f90*/  @P2 IMAD.MOV.U32 R5, RZ, RZ, R9 ;  /* 0x000000ffff052224 */ /* 0x000fca00078e0009 */
[----:B------:R0:W-:Y:S02]  /*3fa0*/  @P2 STG.E.U16 desc[UR36][R4.64+0x62], R51 ;  /* 0x0000623304002986 */ /* 0x0001e4000c101524 */
[----:B0-----:R-:W-:Y:S02]  /*3fb0*/  @P4 IMAD.MOV.U32 R4, RZ, RZ, R6 ;  /* 0x000000ffff044224 */ /* 0x001fe400078e0006 */
[----:B------:R-:W-:-:S05]  /*3fc0*/  @P4 IMAD.MOV.U32 R5, RZ, RZ, R7 ;  /* 0x000000ffff054224 */ /* 0x000fca00078e0007 */
[----:B------:R0:W-:Y:S04]  /*3fd0*/  @P4 STG.E.U16 desc[UR36][R4.64+0x70], R52 ;  /* 0x0000703404004986 */ /* 0x0001e8000c101524 */
[----:B------:R1:W-:Y:S01]  /*3fe0*/  @P5 STG.E.U16 desc[UR36][R6.64+0x72], R53 ;  /* 0x0000723506005986 */ /* 0x0003e2000c101524 */
[----:B0-----:R-:W-:Y:S02]  /*3ff0*/  @P1 IMAD.MOV.U32 R4, RZ, RZ, R8 ;  /* 0x000000ffff041224 */ /* 0x001fe400078e0008 */
[----:B------:R-:W-:-:S05]  /*4000*/  @P1 IMAD.MOV.U32 R5, RZ, RZ, R9 ;  /* 0x000000ffff051224 */ /* 0x000fca00078e0009 */
[----:B------:R1:W-:Y:S04]  /*4010*/  @P1 STG.E.U16 desc[UR36][R4.64+0x70], R54 ;  /* 0x0000703604001986 */ /* 0x0003e8000c101524 */
[----:B------:R1:W-:Y:S02]  /*4020*/  @P0 STG.E.U16 desc[UR36][R8.64+0x72], R55 ;  /* 0x0000723708000986 */ /* 0x0003e4000c101524 */
.L_x_91:
[----:B------:R-:W-:Y:S05]  /*4030*/  BSYNC B0 ;  /* 0x0000000000007941 */ /* 0x000fea0003800000 */
.L_x_29:
[----:B------:R-:W-:Y:S01]  /*4040*/  ULDC UR4, c[0x0][0xc] ;  /* 0x0000030000047ab9 */ /* 0x000fe20000000800 */
[----:B------:R-:W-:Y:S01]  /*4050*/  ULDC UR5, c[0x0][0x10] ;  /* 0x0000040000057ab9 */ /* 0x000fe20000000800 */
[----:B------:R-:W0:Y:S01]  /*4060*/  LDC R3, c[0x0][0x14] ;  /* 0x00000500ff037b82 */ /* 0x000e220000000800 */
[----:B------:R-:W-:Y:S01]  /*4070*/  UIMAD.WIDE.U32 UR4, UR4, UR5, URZ ;  /* 0x00000005040472a5 */ /* 0x000fe2000f8e003f */
[----:B------:R-:W-:Y:S02]  /*4080*/  IMAD.MOV.U32 R59, RZ, RZ, -0x1 ;  /* 0xffffffffff3b7424 */ /* 0x000fe400078e00ff */
[----:B------:R-:W-:-:S03]  /*4090*/  IMAD.MOV.U32 R57, RZ, RZ, -0x1 ;  /* 0xffffffffff397424 */ /* 0x000fc600078e00ff */
[----:B0-----:R-:W-:-:S04]  /*40a0*/  IMAD.WIDE.U32 R16, R3, UR4, R16 ;  /* 0x0000000403107c25 */ /* 0x001fc8000f8e0010 */
[----:B------:R-:W-:Y:S01]  /*40b0*/  IMAD R3, R3, UR5, RZ ;  /* 0x0000000503037c24 */ /* 0x000fe2000f8e02ff */
[----:B------:R-:W-:Y:S02]  /*40c0*/  ULDC.64 UR4, c[0x0][0x650] ;  /* 0x0001940000047ab9 */ /* 0x000fe40000000a00 */
[----:B------:R-:W-:Y:S01]  /*40d0*/  ISETP.GE.U32.AND P0, PT, R16, UR4, PT ;  /* 0x0000000410007c0c */ /* 0x000fe2000bf06070 */
[--C-:B------:R-:W-:Y:S01]  /*40e0*/  IMAD.IADD R17, R17, 0x1, R3.reuse ;  /* 0x0000000111117824 */ /* 0x100fe200078e0203 */
[----:B------:R-:W-:-:S04]  /*40f0*/  PRMT R3, RZ, 0x7610, R3 ;  /* 0x00007610ff037816 */ /* 0x000fc80000000003 */
[----:B------:R-:W-:-:S13]  /*4100*/  ISETP.GE.U32.AND.EX P0, PT, R17, UR5, PT, P0 ;  /* 0x0000000511007c0c */ /* 0x000fda000bf06100 */
[----:B------:R-:W-:Y:S05]  /*4110*/  @P0 BRA `(.L_x_92) ;  /* 0x0000000400640947 */ /* 0x000fea0003800000 */
[----:B---3--:R-:W0:Y:S01]  /*4120*/  S2R R12, SR_CTAID.X ;  /* 0x00000000000c7919 */ /* 0x008e220000002500 */
[----:B-12-4-:R-:W1:Y:S01]  /*4130*/  LDC.64 R10, c[0x0][0x628] ;  /* 0x00018a00ff0a7b82 */ /* 0x016e620000000a00 */
[----:B------:R-:W-:Y:S01]  /*4140*/  ULDC UR4, c[0x0][0x150] ;  /* 0x0000540000047ab9 */ /* 0x000fe20000000800 */
[----:B------:R-:W-:Y:S01]  /*4150*/  IMAD.MOV.U32 R8, RZ, RZ, R16 ;  /* 0x000000ffff087224 */ /* 0x000fe200078e0010 */
[----:B-----5:R-:W2:Y:S01]  /*4160*/  S2R R24, SR_CTAID.Y ;  /* 0x0000000000187919 */ /* 0x020ea20000002600 */
[----:B------:R-:W-:-:S04]  /*4170*/  IMAD.MOV.U32 R9, RZ, RZ, R17 ;  /* 0x000000ffff097224 */ /* 0x000fc800078e0011 */
[----:B------:R-:W3:Y:S08]  /*4180*/  LDC R21, c[0x0][0x144] ;  /* 0x00005100ff157b82 */ /* 0x000ef00000000800 */
[----:B------:R-:W4:Y:S08]  /*4190*/  LDC R0, c[0x0][0x630] ;  /* 0x00018c00ff007b82 */ /* 0x000f300000000800 */
[----:B------:R-:W2:Y:S01]  /*41a0*/  LDC.64 R14, c[0x0][0x620] ;  /* 0x00018800ff0e7b82 */ /* 0x000ea20000000a00 */
[----:B-1----:R-:W-:-:S04]  /*41b0*/  ISETP.NE.U32.AND P0, PT, R10, RZ, PT ;  /* 0x000000ff0a00720c */ /* 0x002fc80003f05070 */
[----:B------:R-:W-:Y:S02]  /*41c0*/  ISETP.NE.AND.EX P0, PT, R11, RZ, PT, P0 ;  /* 0x000000ff0b00720c */ /* 0x000fe40003f05300 */
[----:B0-----:R-:W-:-:S05]  /*41d0*/  I2FP.F32.U32 R3, R12 ;  /* 0x0000000c00037245 */ /* 0x001fca0000201000 */
[----:B------:R-:W-:-:S04]  /*41e0*/  FMUL R3, R3, UR4 ;  /* 0x0000000403037c20 */ /* 0x000fc80008400000 */
[----:B------:R0:W1:Y:S02]  /*41f0*/  F2I.U32.TRUNC.NTZ R20, R3 ;  /* 0x0000000300147305 */ /* 0x000064000020f000 */
[----:B---34-:R-:W-:Y:S05]  /*4200*/  @!P0 BRA `(.L_x_93) ;  /* 0x0000000000288947 */ /* 0x018fea0003800000 */
[----:B0-----:R-:W0:Y:S02]  /*4210*/  LDC R3, c[0x0][0x634] ;  /* 0x00018d00ff037b82 */ /* 0x001e240000000800 */
        /* <DEDUP_REMOVED lines=9> */
.L_x_93:
[----:B------:R-:W3:Y:S01]  /*42b0*/  LDC.64 R28, c[0x0][0x640] ;  /* 0x00019000ff1c7b82 */ /* 0x000ee20000000a00 */
[-CC-:B------:R-:W-:Y:S01]  /*42c0*/  SHF.R.U64 R57, R8, R0.reuse, R9.reuse ;  /* 0x0000000008397219 */ /* 0x180fe20000001209 */
[----:B-1----:R-:W-:Y:S01]  /*42d0*/  IMAD.MOV R20, RZ, RZ, -R20 ;  /* 0x000000ffff147224 */ /* 0x002fe200078e0a14 */
[----:B------:R-:W-:Y:S01]  /*42e0*/  SHF.R.U32.HI R0, RZ, R0, R9 ;  /* 0x00000000ff007219 */ /* 0x000fe20000011609 */
[----:B------:R-:W-:Y:S01]  /*42f0*/  ULDC UR4, c[0x0][0x154] ;  /* 0x0000550000047ab9 */ /* 0x000fe20000000800 */
[----:B0-----:R-:W-:Y:S01]  /*4300*/  IADD3 R3, P0, RZ, -R57, RZ ;  /* 0x80000039ff037210 */ /* 0x001fe20007f1e0ff */
[----:B------:R-:W-:Y:S02]  /*4310*/  IMAD R21, R21, R20, R12 ;  /* 0x0000001415157224 */ /* 0x000fe400078e020c */
[----:B------:R-:W0:Y:S01]  /*4320*/  LDC R6, c[0x0][0x618] ;  /* 0x00018600ff067b82 */ /* 0x000e220000000800 */
[----:B------:R-:W-:Y:S02]  /*4330*/  IMAD.MOV.U32 R7, RZ, RZ, 0x1 ;  /* 0x00000001ff077424 */ /* 0x000fe400078e00ff */
[----:B------:R-:W-:-:S04]  /*4340*/  IMAD.X R5, RZ, RZ, ~R0, P0 ;  /* 0x000000ffff057224 */ /* 0x000fc800000e0e00 */
[-C--:B--2---:R-:W-:Y:S01]  /*4350*/  IMAD R0, R5, R14.reuse, RZ ;  /* 0x0000000e05007224 */ /* 0x084fe200078e02ff */
[----:B------:R-:W1:Y:S01]  /*4360*/  LDC R8, c[0x0][0x608] ;  /* 0x00018200ff087b82 */ /* 0x000e620000000800 */
[----:B------:R-:W-:-:S04]  /*4370*/  IMAD.WIDE.U32 R4, R3, R14, R16 ;  /* 0x0000000e03047225 */ /* 0x000fc800078e0010 */
[----:B------:R-:W-:Y:S01]  /*4380*/  IMAD R3, R3, R15, R0 ;  /* 0x0000000f03037224 */ /* 0x000fe200078e0200 */
[----:B------:R-:W-:Y:S02]  /*4390*/  I2FP.F32.U32 R0, R24 ;  /* 0x0000001800007245 */ /* 0x000fe40000201000 */
[----:B------:R-:W2:Y:S01]  /*43a0*/  LDC R26, c[0x0][0x658] ;  /* 0x00019600ff1a7b82 */ /* 0x000ea20000000800 */
[----:B------:R-:W-:Y:S01]  /*43b0*/  IMAD.IADD R3, R5, 0x1, R3 ;  /* 0x0000000105037824 */ /* 0x000fe200078e0203 */
[----:B---3--:R-:W-:Y:S01]  /*43c0*/  ISETP.NE.U32.AND P0, PT, R28, RZ, PT ;  /* 0x000000ff1c00720c */ /* 0x008fe20003f05070 */
[----:B------:R-:W-:Y:S01]  /*43d0*/  FMUL R0, R0, UR4 ;  /* 0x0000000400007c20 */ /* 0x000fe20008400000 */
[----:B------:R-:W-:Y:S02]  /*43e0*/  IMAD.MOV.U32 R5, RZ, RZ, -0x1 ;  /* 0xffffffffff057424 */ /* 0x000fe400078e00ff */
[----:B------:R-:W-:Y:S01]  /*43f0*/  ISETP.NE.AND.EX P0, PT, R29, RZ, PT, P0 ;  /* 0x000000ff1d00720c */ /* 0x000fe20003f05300 */
[----:B------:R3:W4:Y:S01]  /*4400*/  F2I.U32.TRUNC.NTZ R13, R0 ;  /* 0x00000000000d7305 */ /* 0x000722000020f000 */
[----:B------:R-:W3:Y:S01]  /*4410*/  LDC R15, c[0x0][0x148] ;  /* 0x00005200ff0f7b82 */ /* 0x000ee20000000800 */
[----:B0-----:R-:W-:-:S02]  /*4420*/  SHF.R.U64 R12, R4, R6, R3 ;  /* 0x00000006040c7219 */ /* 0x001fc40000001203 */
[----:B------:R-:W-:-:S05]  /*4430*/  SHF.R.U32.HI R3, RZ, R6, R3 ;  /* 0x00000006ff037219 */ /* 0x000fca0000011603 */
[----:B------:R-:W0:Y:S01]  /*4440*/  LDC R20, c[0x0][0x600] ;  /* 0x00018000ff147b82 */ /* 0x000e220000000800 */
[-CC-:B-1----:R-:W-:Y:S02]  /*4450*/  SHF.R.U64 R10, R12, R8.reuse, R3.reuse ;  /* 0x000000080c0a7219 */ /* 0x182fe40000001203 */
[----:B------:R-:W-:-:S05]  /*4460*/  SHF.R.U32.HI R3, RZ, R8, R3 ;  /* 0x00000008ff037219 */ /* 0x000fca0000011603 */
[----:B------:R-:W1:Y:S01]  /*4470*/  LDC R27, c[0x0][0x648] ;  /* 0x00019200ff1b7b82 */ /* 0x000e620000000800 */
[-C--:B--2---:R-:W-:Y:S02]  /*4480*/  SHF.L.U32 R4, R5, R26.reuse, RZ ;  /* 0x0000001a05047219 */ /* 0x084fe400000006ff */
[-CC-:B------:R-:W-:Y:S02]  /*4490*/  SHF.R.U64 R14, R10, R26.reuse, R3.reuse ;  /* 0x0000001a0a0e7219 */ /* 0x180fe40000001203 */
[----:B------:R-:W-:Y:S02]  /*44a0*/  SHF.R.U32.HI R5, RZ, R26, R3 ;  /* 0x0000001aff057219 */ /* 0x000fe40000011603 */
[----:B------:R-:W-:Y:S01]  /*44b0*/  LOP3.LUT R25, RZ, R4, RZ, 0x33, !PT ;  /* 0x00000004ff197212 */ /* 0x000fe200078e33ff */
[----:B------:R-:W2:Y:S01]  /*44c0*/  LDC R30, c[0x0][0x638] ;  /* 0x00018e00ff1e7b82 */ /* 0x000ea20000000800 */
[----:B------:R-:W-:Y:S01]  /*44d0*/  SHF.L.U32 R26, R7, R26, RZ ;  /* 0x0000001a071a7219 */ /* 0x000fe200000006ff */
[----:B------:R-:W-:-:S06]  /*44e0*/  IMAD.MOV.U32 R4, RZ, RZ, R14 ;  /* 0x000000ffff047224 */ /* 0x000fcc00078e000e */
[----:B------:R-:W0:Y:S01]  /*44f0*/  LDC R31, c[0x0][0x610] ;  /* 0x00018400ff1f7b82 */ /* 0x000e220000000800 */
[----:B----4-:R-:W-:Y:S05]  /*4500*/  @!P0 BRA `(.L_x_94) ;  /* 0x0000000000288947 */ /* 0x010fea0003800000 */
[----:B------:R-:W4:Y:S02]  /*4510*/  LDC R3, c[0x0][0x64c] ;  /* 0x00019300ff037b82 */ /* 0x000f240000000800 */
[----:B----4-:R-:W-:-:S05]  /*4520*/  IADD3 R3, P0, R14, R3, RZ ;  /* 0x000000030e037210 */ /* 0x010fca0007f1e0ff */
        /* <DEDUP_REMOVED lines=8> */
.L_x_94:
[----:B------:R-:W-:Y:S01]  /*45b0*/  ISETP.NE.AND P0, PT, R2, 0x1, PT ;  /* 0x000000010200780c */ /* 0x000fe20003f05270 */
[----:B0-----:R-:W-:Y:S01]  /*45c0*/  VIADD R7, R20, 0xffffffff ;  /* 0xffffffff14077836 */ /* 0x001fe20000000000 */
[----:B-1-3--:R-:W-:Y:S01]  /*45d0*/  SHF.R.U64 R0, R4, R27, R5 ;  /* 0x0000001b04007219 */ /* 0x00afe20000001205 */
[----:B------:R-:W-:Y:S01]  /*45e0*/  IMAD.MOV R13, RZ, RZ, -R13 ;  /* 0x000000ffff0d7224 */ /* 0x000fe200078e0a0d */
[----:B------:R-:W-:Y:S01]  /*45f0*/  LOP3.LUT R5, R10, R25, RZ, 0xc0, !PT ;  /* 0x000000190a057212 */ /* 0x000fe200078ec0ff */
[----:B------:R-:W-:Y:S01]  /*4600*/  IMAD.MOV.U32 R4, RZ, RZ, 0x1 ;  /* 0x00000001ff047424 */ /* 0x000fe200078e00ff */
[----:B------:R-:W-:Y:S01]  /*4610*/  LOP3.LUT R12, R12, R7, RZ, 0xc0, !PT ;  /* 0x000000070c0c7212 */ /* 0x000fe200078ec0ff */
[----:B------:R-:W-:Y:S02]  /*4620*/  IMAD.MOV R3, RZ, RZ, -R0 ;  /* 0x000000ffff037224 */ /* 0x000fe400078e0a00 */
[----:B------:R-:W-:Y:S02]  /*4630*/  IMAD R0, R26, R0, R5 ;  /* 0x000000001a007224 */ /* 0x000fe400078e0205 */
[----:B--2---:R-:W-:-:S02]  /*4640*/  IMAD R3, R3, R30, R14 ;  /* 0x0000001e03037224 */ /* 0x004fc400078e020e */
[----:B------:R-:W-:Y:S02]  /*4650*/  @P0 IMAD R21, R15, R13, R24 ;  /* 0x0000000d0f150224 */ /* 0x000fe400078e0218 */
[----:B------:R-:W-:Y:S01]  /*4660*/  IMAD R5, R3, R20, R12 ;  /* 0x0000001403057224 */ /* 0x000fe200078e020c */
[----:B------:R-:W-:Y:S01]  /*4670*/  PRMT R3, R4, 0x7610, R3 ;  /* 0x0000761004037816 */ /* 0x000fe20000000003 */
[----:B------:R-:W-:-:S05]  /*4680*/  IMAD R0, R0, R31, R21 ;  /* 0x0000001f00007224 */ /* 0x000fca00078e0215 */
[----:B------:R-:W-:Y:S02]  /*4690*/  SEL R59, R5, R0, !P0 ;  /* 0x00000000053b7207 */ /* 0x000fe40004000000 */
[----:B------:R-:W-:-:S07]  /*46a0*/  SEL R0, R0, R5, !P0 ;  /* 0x0000000500007207 */ /* 0x000fce0004000000 */
.L_x_92:
[----:B------:R-:W-:Y:S01]  /*46b0*/  LOP3.LUT P0, RZ, R3, 0xff, RZ, 0xc0, !PT ;  /* 0x000000ff03ff7812 */ /* 0x000fe2000780c0ff */
[----:B------:R-:W-:-:S12]  /*46c0*/  IMAD.MOV.U32 R58, RZ, RZ, R0 ;  /* 0x000000ffff3a7224 */ /* 0x000fd800078e0000 */
[----:B------:R-:W-:Y:S05]  /*46d0*/  @P0 BRA `(.L_x_95) ;  /* 0xffffffc800480947 */ /* 0x000fea000383ffff */
[----:B------:R-:W-:Y:S05]  /*46e0*/  EXIT ;  /* 0x000000000000794d */ /* 0x000fea0003800000 */
.L_x_4:
[----:B0-----:R-:W-:Y:S01]  /*46f0*/  ULDC.64 UR4, c[0x0][0x650] ;  /* 0x0001940000047ab9 */ /* 0x001fe20000000a00 */
        /* <DEDUP_REMOVED lines=25> */
.L_x_97:
[--C-:B------:R-:W-:Y:S01]  /*4890*/  SHF.R.U64 R12, R10, R14, R11.reuse ;  /* 0x0000000e0a0c7219 */ /* 0x100fe2000000120b */
[----:B------:R-:W0:Y:S01]  /*48a0*/  LDC R22, c[0x0][0x618] ;  /* 0x00018600ff167b82 */ /* 0x000e220000000800 */
[----:B------:R-:W-:Y:S01]  /*48b0*/  I2FP.F32.U32 R6, R4 ;  /* 0x0000000400067245 */ /* 0x000fe20000201000 */
[----:B------:R-:W-:Y:S01]  /*48c0*/  ULDC UR4, c[0x0][0x150] ;  /* 0x0000540000047ab9 */ /* 0x000fe20000000800 */
[----:B------:R-:W-:Y:S02]  /*48d0*/  SHF.R.U32.HI R5, RZ, R14, R11 ;  /* 0x0000000eff057219 */ /* 0x000fe4000001160b */
[----:B------:R-:W-:Y:S01]  /*48e0*/  IADD3 R9, P0, RZ, -R12, RZ ;  /* 0x8000000cff097210 */ /* 0x000fe20007f1e0ff */
[----:B------:R-:W-:Y:S01]  /*48f0*/  FMUL R11, R6, UR4 ;  /* 0x00000004060b7c20 */ /* 0x000fe20008400000 */
[----:B------:R-:W-:Y:S01]  /*4900*/  ULDC UR4, c[0x0][0x154] ;  /* 0x0000550000047ab9 */ /* 0x000fe20000000800 */
[----:B------:R-:W1:Y:S02]  /*4910*/  LDC.64 R24, c[0x0][0x640] ;  /* 0x00019000ff187b82 */ /* 0x000e640000000a00 */
[----:B------:R-:W-:-:S02]  /*4920*/  IMAD.X R5, RZ, RZ, ~R5, P0 ;  /* 0x000000ffff057224 */ /* 0x000fc400000e0e05 */
[----:B------:R-:W2:Y:S01]  /*4930*/  F2I.U32.TRUNC.NTZ R11, R11 ;  /* 0x0000000b000b7305 */ /* 0x000ea2000020f000 */
[----:B------:R-:W-:-:S03]  /*4940*/  IMAD.WIDE.U32 R6, R9, R20, R16 ;  /* 0x0000001409067225 */ /* 0x000fc600078e0010 */
[----:B------:R-:W3:Y:S01]  /*4950*/  LDC R13, c[0x0][0x144] ;  /* 0x00005100ff0d7b82 */ /* 0x000ee20000000800 */
[----:B------:R-:W-:-:S04]  /*4960*/  IMAD R8, R5, R20, RZ ;  /* 0x0000001405087224 */ /* 0x000fc800078e02ff */
[----:B------:R-:W-:Y:S02]  /*4970*/  IMAD R5, R9, R21, R8 ;  /* 0x0000001509057224 */ /* 0x000fe400078e0208 */
[----:B------:R-:W-:Y:S01]  /*4980*/  IMAD.MOV.U32 R8, RZ, RZ, -0x1 ;  /* 0xffffffffff087424 */ /* 0x000fe200078e00ff */
[----:B------:R-:W4:Y:S01]  /*4990*/  LDC R14, c[0x0][0x608] ;  /* 0x00018200ff0e7b82 */ /* 0x000f220000000800 */
[----:B------:R-:W-:Y:S01]  /*49a0*/  IMAD.IADD R5, R7, 0x1, R5 ;  /* 0x0000000107057824 */ /* 0x000fe200078e0205 */
[----:B------:R-:W-:-:S04]  /*49b0*/  I2FP.F32.U32 R7, R3 ;  /* 0x0000000300077245 */ /* 0x000fc80000201000 */
[-C--:B0-----:R-:W-:Y:S01]  /*49c0*/  SHF.R.U64 R10, R6, R22.reuse, R5 ;  /* 0x00000016060a7219 */ /* 0x081fe20000001205 */
[----:B--2---:R-:W-:Y:S01]  /*49d0*/  IMAD.MOV R6, RZ, RZ, -R11 ;  /* 0x000000ffff067224 */ /* 0x004fe200078e0a0b */
[----:B------:R-:W0:Y:S01]  /*49e0*/  LDC R9, c[0x0][0x658] ;  /* 0x00019600ff097b82 */ /* 0x000e220000000800 */
[----:B-1----:R-:W-:Y:S01]  /*49f0*/  ISETP.NE.U32.AND P0, PT, R24, RZ, PT ;  /* 0x000000ff1800720c */ /* 0x002fe20003f05070 */
[----:B------:R-:W-:Y:S01]  /*4a00*/  FMUL R7, R7, UR4 ;  /* 0x0000000407077c20 */ /* 0x000fe20008400000 */
[----:B------:R-:W-:Y:S02]  /*4a10*/  SHF.R.U32.HI R5, RZ, R22, R5 ;  /* 0x00000016ff057219 */ /* 0x000fe40000011605 */
[----:B------:R-:W-:-:S03]  /*4a20*/  ISETP.NE.AND.EX P0, PT, R25, RZ, PT, P0 ;  /* 0x000000ff1900720c */ /* 0x000fc60003f05300 */
[----:B------:R-:W1:Y:S01]  /*4a30*/  LDC R20, c[0x0][0x148] ;  /* 0x00005200ff147b82 */ /* 0x000e620000000800 */
[----:B---3--:R-:W-:Y:S02]  /*4a40*/  IMAD R23, R13, R6, R4 ;  /* 0x000000060d177224 */ /* 0x008fe400078e0204 */
[----:B------:R-:W-:-:S05]  /*4a50*/  IMAD.MOV.U32 R6, RZ, RZ, 0x1 ;  /* 0x00000001ff067424 */ /* 0x000fca00078e00ff */
[----:B------:R-:W2:Y:S01]  /*4a60*/  LDC R21, c[0x0][0x600] ;  /* 0x00018000ff157b82 */ /* 0x000ea20000000800 */
[-CC-:B----4-:R-:W-:Y:S02]  /*4a70*/  SHF.R.U64 R13, R10, R14.reuse, R5.reuse ;  /* 0x0000000e0a0d7219 */ /* 0x190fe40000001205 */
[----:B------:R-:W-:Y:S02]  /*4a80*/  SHF.R.U32.HI R4, RZ, R14, R5 ;  /* 0x0000000eff047219 */ /* 0x000fe40000011605 */
[----:B------:R3:W4:Y:S03]  /*4a90*/  F2I.U32.TRUNC.NTZ R14, R7 ;  /* 0x00000007000e7305 */ /* 0x000726000020f000 */
[----:B------:R-:W1:Y:S01]  /*4aa0*/  LDC R26, c[0x0][0x648] ;  /* 0x00019200ff1a7b82 */ /* 0x000e620000000800 */
[-C--:B0-----:R-:W-:Y:S02]  /*4ab0*/  SHF.R.U64 R15, R13, R9.reuse, R4 ;  /* 0x000000090d0f7219 */ /* 0x081fe40000001204 */
[----:B------:R-:W-:-:S02]  /*4ac0*/  SHF.L.U32 R8, R8, R9, RZ ;  /* 0x0000000908087219 */ /* 0x000fc400000006ff */
[-C--:B------:R-:W-:Y:S01]  /*4ad0*/  SHF.R.U32.HI R5, RZ, R9.reuse, R4 ;  /* 0x00000009ff057219 */ /* 0x080fe20000011604 */
[----:B------:R-:W-:Y:S01]  /*4ae0*/  IMAD.MOV.U32 R4, RZ, RZ, R15 ;  /* 0x000000ffff047224 */ /* 0x000fe200078e000f */
[----:B------:R-:W-:Y:S01]  /*4af0*/  SHF.L.U32 R22, R6, R9, RZ ;  /* 0x0000000906167219 */ /* 0x000fe200000006ff */
[----:B------:R-:W0:Y:S01]  /*4b00*/  LDC R27, c[0x0][0x638] ;  /* 0x00018e00ff1b7b82 */ /* 0x000e220000000800 */
[----:B------:R-:W-:-:S07]  /*4b10*/  LOP3.LUT R28, RZ, R8, RZ, 0x33, !PT ;  /* 0x00000008ff1c7212 */ /* 0x000fce00078e33ff */
        /* <DEDUP_REMOVED lines=12> */
.L_x_98:
[----:B------:R-:W-:Y:S01]  /*4be0*/  ISETP.NE.AND P0, PT, R2, 0x1, PT ;  /* 0x000000010200780c */ /* 0x000fe20003f05270 */
[----:B--2---:R-:W-:Y:S01]  /*4bf0*/  VIADD R7, R21, 0xffffffff ;  /* 0xffffffff15077836 */ /* 0x004fe20000000000 */
[----:B-1----:R-:W-:Y:S01]  /*4c00*/  SHF.R.U64 R5, R4, R26, R5 ;  /* 0x0000001a04057219 */ /* 0x002fe20000001205 */
[----:B------:R-:W-:Y:S01]  /*4c10*/  IMAD.MOV R14, RZ, RZ, -R14 ;  /* 0x000000ffff0e7224 */ /* 0x000fe200078e0a0e */
[----:B------:R-:W-:Y:S01]  /*4c20*/  LOP3.LUT R4, R13, R28, RZ, 0xc0, !PT ;  /* 0x0000001c0d047212 */ /* 0x000fe200078ec0ff */
[----:B------:R-:W-:Y:S01]  /*4c30*/  IMAD.MOV.U32 R8, RZ, RZ, R12 ;  /* 0x000000ffff087224 */ /* 0x000fe200078e000c */
[----:B------:R-:W-:Y:S01]  /*4c40*/  LOP3.LUT R10, R10, R7, RZ, 0xc0, !PT ;  /* 0x000000070a0a7212 */ /* 0x000fe200078ec0ff */
[----:B------:R-:W-:Y:S02]  /*4c50*/  IMAD.MOV R6, RZ, RZ, -R5 ;  /* 0x000000ffff067224 */ /* 0x000fe400078e0a05 */
[----:B------:R-:W-:-:S04]  /*4c60*/  IMAD R4, R22, R5, R4 ;  /* 0x0000000516047224 */ /* 0x000fc800078e0204 */
[----:B------:R-:W-:Y:S02]  /*4c70*/  @P0 IMAD R23, R20, R14, R3 ;  /* 0x0000000e14170224 */ /* 0x000fe400078e0203 */
[----:B0-----:R-:W-:Y:S02]  /*4c80*/  IMAD R3, R6, R27, R15 ;  /* 0x0000001b06037224 */ /* 0x001fe400078e020f */
[----:B------:R-:W-:Y:S02]  /*4c90*/  IMAD R7, R4, R29, R23 ;  /* 0x0000001d04077224 */ /* 0x000fe400078e0217 */
[----:B------:R-:W-:Y:S02]  /*4ca0*/  IMAD R4, R3, R21, R10 ;  /* 0x0000001503047224 */ /* 0x000fe400078e020a */
[----:B------:R-:W-:-:S03]  /*4cb0*/  IMAD.MOV.U32 R6, RZ, RZ, 0x1 ;  /* 0x00000001ff067424 */ /* 0x000fc600078e00ff */
[----:B------:R-:W-:Y:S02]  /*4cc0*/  SEL R9, R4, R7, !P0 ;  /* 0x0000000704097207 */ /* 0x000fe40004000000 */
[----:B------:R-:W-:-:S07]  /*4cd0*/  SEL R7, R7, R4, !P0 ;  /* 0x0000000407077207 */ /* 0x000fce0004000000 */
.L_x_96:
[----:B------:R-:W-:-:S08]  /*4ce0*/  NOP ;  /* 0x0000000000007918 */ /* 0x000fd00000000000 */
[----:B------:R-:W0:-:S00]  /*4cf0*/  USETMAXREG.DEALLOC.CTAPOOL 0x28 ;  /* 0x00000028000079c8 */ /* 0x000e0000080e0500 */
[----:B0-----:R-:W-:-:S13]  /*4d00*/  ISETP.NE.AND P0, PT, R0, RZ, PT ;  /* 0x000000ff0000720c */ /* 0x001fda0003f05270 */
[----:B------:R-:W-:Y:S05]  /*4d10*/  @P0 EXIT ;  /* 0x000000000000094d */ /* 0x000fea0003800000 */
[----:B------:R-:W-:Y:S01]  /*4d20*/  LOP3.LUT P0, RZ, R6, 0xff, RZ, 0xc0, !PT ;  /* 0x000000ff06ff7812 */ /* 0x000fe2000780c0ff */
[----:B------:R-:W-:Y:S02]  /*4d30*/  IMAD.MOV.U32 R0, RZ, RZ, 0x1 ;  /* 0x00000001ff007424 */ /* 0x000fe400078e00ff */
[----:B------:R-:W-:-:S10]  /*4d40*/  IMAD.MOV.U32 R12, RZ, RZ, RZ ;  /* 0x000000ffff0c7224 */ /* 0x000fd400078e00ff */
[----:B------:R-:W-:Y:S05]  /*4d50*/  @!P0 BRA `(.L_x_99) ;  /* 0x0000000c004c8947 */ /* 0x000fea0003800000 */
[----:B------:R-:W0:Y:S01]  /*4d60*/  LDC R0, c[0x0][0x28c] ;  /* 0x0000a300ff007b82 */ /* 0x000e220000000800 */
[----:B------:R-:W-:Y:S01]  /*4d70*/  ULDC UR5, c[0x0][0x658] ;  /* 0x0001960000057ab9 */ /* 0x000fe20000000800 */
[----:B------:R-:W-:Y:S01]  /*4d80*/  UMOV UR7, 0xffffffff ;  /* 0xffffffff00077882 */ /* 0x000fe20000000000 */
[----:B------:R-:W-:Y:S01]  /*4d90*/  ULDC UR6, c[0x0][0xc] ;  /* 0x0000030000067ab9 */ /* 0x000fe20000000800 */
[----:B------:R-:W-:Y:S01]  /*4da0*/  USHF.L.U32 UR8, UR7, UR5, URZ ;  /* 0x0000000507087299 */ /* 0x000fe2000800063f */
[C---:B------:R-:W-:Y:S01]  /*4db0*/  LOP3.LUT P2, RZ, R18.reuse, 0x7f, RZ, 0xc0, !PT ;  /* 0x0000007f12ff7812 */ /* 0x040fe2000784c0ff */
[----:B------:R-:W-:Y:S01]  /*4dc0*/  UMOV UR9, 0x1 ;  /* 0x0000000100097882 */ /* 0x000fe20000000000 */
[----:B------:R-:W-:Y:S01]  /*4dd0*/  ULDC UR7, c[0x0][0x10] ;  /* 0x0000040000077ab9 */ /* 0x000fe20000000800 */
[----:B------:R-:W-:Y:S01]  /*4de0*/  LOP3.LUT P0, RZ, R18, 0x1f, RZ, 0xc0, !PT ;  /* 0x0000001f12ff7812 */ /* 0x000fe2000780c0ff */
[----:B------:R-:W-:Y:S01]  /*4df0*/  UIMAD.WIDE.U32 UR6, UR6, UR7, URZ ;  /* 0x00000007060672a5 */ /* 0x000fe2000f8e003f */
[----:B------:R-:W-:Y:S01]  /*4e00*/  BSSY B0, `(.L_x_99) ;  /* 0x00000c8000007945 */ /* 0x000fe20003800000 */
[----:B------:R-:W-:Y:S01]  /*4e10*/  USHF.L.U32 UR19, UR9, UR5, URZ ;  /* 0x0000000509137299 */ /* 0x000fe2000800063f */
[----:B------:R-:W-:Y:S01]  /*4e20*/  IMAD.MOV.U32 R13, RZ, RZ, 0x1 ;  /* 0x00000001ff0d7424 */ /* 0x000fe200078e00ff */
[----:B------:R-:W-:Y:S01]  /*4e30*/  LOP3.LUT R11, R19, 0x2, RZ, 0xfc, !PT ;  /* 0x00000002130b7812 */ /* 0x000fe200078efcff */
[----:B------:R-:W-:Y:S01]  /*4e40*/  ULDC UR5, c[0x0][0x14] ;  /* 0x0000050000057ab9 */ /* 0x000fe20000000800 */
[----:B------:R-:W-:Y:S01]  /*4e50*/  PLOP3.LUT P0, PT, P0, P2, PT, 0x8a, 0x0 ;  /* 0x000000000000781c */ /* 0x000fe20000705172 */
[----:B------:R-:W-:Y:S01]  /*4e60*/  UIMAD.WIDE.U32 UR22, UR6, UR5, URZ ;  /* 0x00000005061672a5 */ /* 0x000fe2000f8e003f */
[----:B------:R-:W-:Y:S01]  /*4e70*/  IMAD.MOV.U32 R12, RZ, RZ, RZ ;  /* 0x000000ffff0c7224 */ /* 0x000fe200078e00ff */
[----:B------:R-:W-:Y:S01]  /*4e80*/  UIMAD UR13, UR7, UR5, URZ ;  /* 0x00000005070d72a4 */ /* 0x000fe2000f8e023f */
[----:B------:R-:W-:Y:S01]  /*4e90*/  ULDC UR4, c[0x0][0x600] ;  /* 0x0001800000047ab9 */ /* 0x000fe20000000800 */
[----:B------:R-:W-:-:S02]  /*4ea0*/  ULOP3.LUT UR18, URZ, UR8, URZ, 0x33, !UPT ;  /* 0x000000083f127292 */ /* 0x000fc4000f8e333f */
[----:B------:R-:W-:Y:S01]  /*4eb0*/  UIADD3 UR4, UR4, -0x1, URZ ;  /* 0xffffffff04047890 */ /* 0x000fe2000fffe03f */
[----:B0-----:R-:W-:Y:S01]  /*4ec0*/  VIADD R0, R0, 0x3f ;  /* 0x0000003f00007836 */ /* 0x001fe20000000000 */
[----:B------:R-:W-:Y:S01]  /*4ed0*/  UIADD3 UR13, UR23, UR13, URZ ;  /* 0x0000000d170d7290 */ /* 0x000fe2000fffe03f */
[----:B------:R-:W-:-:S03]  /*4ee0*/  ULDC.64 UR24, c[0x0][0x198] ;  /* 0x0000660000187ab9 */ /* 0x000fc60000000a00 */
[----:B------:R-:W-:-:S04]  /*4ef0*/  SHF.R.S32.HI R3, RZ, 0x1f, R0 ;  /* 0x0000001fff037819 */ /* 0x000fc80000011400 */
[----:B------:R-:W-:Y:S01]  /*4f00*/  LEA.HI R3, R3, R0, RZ, 0x6 ;  /* 0x0000000003037211 */ /* 0x000fe200078f30ff */
[----:B------:R-:W-:-:S03]  /*4f10*/  IMAD.MOV.U32 R0, RZ, RZ, 0x1 ;  /* 0x00000001ff007424 */ /* 0x000fc600078e00ff */
[----:B------:R-:W-:-:S05]  /*4f20*/  SHF.R.S32.HI R3, RZ, 0x6, R3 ;  /* 0x00000006ff037819 */ /* 0x000fca0000011403 */
[----:B------:R-:W-:-:S07]  /*4f30*/  VIADD R10, R3, 0x1 ;  /* 0x00000001030a7836 */ /* 0x000fce0000000000 */
.L_x_111:
[----:B------:R-:W-:-:S03]  /*4f40*/  UMOV UR5, 0xffffffff ;  /* 0xffffffff00057882 */ /* 0x000fc60000000000 */
[----:B------:R-:W-:Y:S05]  /*4f50*/  BRA.DIV UR5, `(.L_x_100) ;  /* 0x00000012056c7947 */ /* 0x000fea000b800000 */
[----:B------:R-:W-:-:S13]  /*4f60*/  ELECT P6, URZ, PT ;  /* 0x00000000003f782f */ /* 0x000fda00038c0000 */
.L_x_127:
[----:B------:R-:W-:Y:S04]  /*4f70*/  BSSY B1, `(.L_x_101) ;  /* 0x000003f000017945 */ /* 0x000fe80003800000 */
[----:B------:R-:W-:Y:S05]  /*4f80*/  @!P6 BRA `(.L_x_102) ;  /* 0x0000000000f4e947 */ /* 0x000fea0003800000 */
[----:B------:R-:W0:Y:S02]  /*4f90*/  LDC R4, c[0x0][0x28c] ;  /* 0x0000a300ff047b82 */ /* 0x000e240000000800 */
[----:B0-----:R-:W-:-:S13]  /*4fa0*/  ISETP.GE.AND P1, PT, R4, 0x1, PT ;  /* 0x000000010400780c */ /* 0x001fda0003f26270 */
[----:B------:R-:W-:Y:S05]  /*4fb0*/  @!P1 BRA `(.L_x_102) ;  /* 0x0000000000e89947 */ /* 0x000fea0003800000 */
[----:B------:R-:W-:Y:S02]  /*4fc0*/  IMAD.SHL.U32 R15, R7, 0x80, RZ ;  /* 0x00000080070f7824 */ /* 0x000fe400078e00ff */
[----:B------:R-:W-:Y:S02]  /*4fd0*/  IMAD.SHL.U32 R18, R9, 0x40, RZ ;  /* 0x0000004009127824 */ /* 0x000fe400078e00ff */
[----:B------:R-:W-:Y:S02]  /*4fe0*/  IMAD.MOV.U32 R20, RZ, RZ, RZ ;  /* 0x000000ffff147224 */ /* 0x000fe400078e00ff */
[----:B------:R-:W-:Y:S02]  /*4ff0*/  IMAD.MOV.U32 R4, RZ, RZ, R10 ;  /* 0x000000ffff047224 */ /* 0x000fe400078e000a */
[----:B------:R-:W-:Y:S02]  /*5000*/  IMAD.MOV.U32 R5, RZ, RZ, R0 ;  /* 0x000000ffff057224 */ /* 0x000fe400078e0000 */
[----:B------:R-:W-:-:S02]  /*5010*/  IMAD.MOV.U32 R6, RZ, RZ, R12 ;  /* 0x000000ffff067224 */ /* 0x000fc400078e000c */
[----:B------:R-:W-:-:S07]  /*5020*/  VIADD R22, R15, 0x40 ;  /* 0x000000400f167836 */ /* 0x000fce0000000000 */
.L_x_106:
[----:B------:R-:W0:Y:S01]  /*5030*/  S2R R14, SR_CgaCtaId ;  /* 0x00000000000e7919 */ /* 0x000e220000008800 */
[----:B------:R-:W-:Y:S01]  /*5040*/  MOV R7, 0x400 ;  /* 0x0000040000077802 */ /* 0x000fe20000000f00 */
[----:B------:R-:W1:Y:S03]  /*5050*/  @!P2 LDC R9, c[0x0][0x500] ;  /* 0x00014000ff09ab82 */ /* 0x000e660000000800 */
[----:B0-----:R-:W-:Y:S02]  /*5060*/  LEA R21, R14, R7, 0x18 ;  /* 0x000000070e157211 */ /* 0x001fe400078ec0ff */
[----:B------:R-:W-:-:S03]  /*5070*/  SHF.L.U32 R7, R5, 0x1f, RZ ;  /* 0x0000001f05077819 */ /* 0x000fc600000006ff */
[----:B------:R-:W-:-:S04]  /*5080*/  IMAD R14, R6, 0x8, R21 ;  /* 0x00000008060e7824 */ /* 0x000fc800078e0215 */
[----:B------:R-:W0:Y:S02]  /*5090*/  SYNCS.PHASECHK.TRANS64.TRYWAIT P1, [R14+URZ+0x48], R7 ;  /* 0x000048070e0075a7 */ /* 0x000e24000802017f */
[----:B01----:R-:W-:Y:S05]  /*50a0*/  @!P1 BRA `(.L_x_103) ;  /* 0x0000001000389947 */ /* 0x003fea0003800000 */
.L_x_128:
[----:B0-----:R-:W-:Y:S01]  /*50b0*/  PRMT R7, R11, 0x9910, RZ ;  /* 0x000099100b077816 */ /* 0x001fe200000000ff */
[----:B------:R0:W-:Y:S03]  /*50c0*/  @!P2 SYNCS.ARRIVE.TRANS64 RZ, [R14+URZ], R9 ;  /* 0x000000090effa9a7 */ /* 0x0001e6000800003f */
[----:B------:R-:W-:-:S13]  /*50d0*/  ISETP.NE.AND P1, PT, R7, 0x2, PT ;  /* 0x000000020700780c */ /* 0x000fda0003f25270 */
[----:B0-----:R-:W-:Y:S05]  /*50e0*/  @P1 BRA `(.L_x_104) ;  /* 0x0000000000041947 */ /* 0x001fea0003800000 */
[----:B------:R-:W-:Y:S01]  /*50f0*/  BPT.TRAP 0x1 ;  /* 0x000000040000795c */ /* 0x000fe20000300000 */
.L_x_104:
[----:B------:R-:W-:Y:S05]  /*5100*/  @P0 BRA `(.L_x_105) ;  /* 0x0000000000040947 */ /* 0x000fea0003800000 */
[----:B------:R-:W-:Y:S01]  /*5110*/  BPT.TRAP 0x1 ;  /* 0x000000040000795c */ /* 0x000fe20000300000 */
.L_x_105:
[C-C-:B------:R-:W-:Y:S01]  /*5120*/  IMAD R7, R6.reuse, 0x4000, R21.reuse ;  /* 0x0000400006077824 */ /* 0x140fe200078e0215 */
[----:B------:R-:W-:Y:S01]  /*5130*/  R2UR UR10, R15 ;  /* 0x000000000f0a72ca */ /* 0x000fe200000e0000 */
[----:B------:R-:W-:Y:S01]  /*5140*/  IMAD R21, R6, 0x2000, R21 ;  /* 0x0000200006157824 */ /* 0x000fe200078e0215 */
[----:B------:R-:W-:Y:S01]  /*5150*/  R2UR UR9, R14 ;  /* 0x000000000e0972ca */ /* 0x000fe200000e0000 */
[----:B------:R-:W-:Y:S01]  /*5160*/  UIADD3 UR6, UP0, UR24, 0xf0, URZ ;  /* 0x000000f018067890 */ /* 0x000fe2000ff1e03f */
[----:B------:R-:W-:Y:S01]  /*5170*/  R2UR UR5, R7 ;  /* 0x00000000070572ca */ /* 0x000fe200000e0000 */
[----:B------:R-:W-:Y:S01]  /*5180*/  VIADD R4, R4, 0xffffffff ;  /* 0xffffffff04047836 */ /* 0x000fe20000000000 */
[----:B------:R-:W-:Y:S01]  /*5190*/  R2UR UR8, R21 ;  /* 0x00000000150872ca */ /* 0x000fe200000e0000 */
[----:B------:R-:W-:Y:S01]  /*51a0*/  UIADD3.X UR7, URZ, UR25, URZ, UP0, !UPT ;  /* 0x000000193f077290 */ /* 0x000fe200087fe43f */
[----:B------:R-:W-:Y:S01]  /*51b0*/  R2UR UR11, R20 ;  /* 0x00000000140b72ca */ /* 0x000fe200000e0000 */
[----:B------:R-:W-:Y:S01]  /*51c0*/  UIADD3 UR26, UP1, UR24, 0x1f0, URZ ;  /* 0x000001f0181a7890 */ /* 0x000fe2000ff3e03f */
[----:B------:R-:W-:Y:S01]  /*51d0*/  R2UR UR12, R8 ;  /* 0x00000000080c72ca */ /* 0x000fe200000e0000 */
[----:B------:R-:W-:Y:S01]  /*51e0*/  VIADD R6, R6, 0x1 ;  /* 0x0000000106067836 */ /* 0x000fe20000000000 */
[----:B------:R-:W-:Y:S01]  /*51f0*/  R2UR UR20, R22 ;  /* 0x00000000161472ca */ /* 0x000fe200000e0000 */
[----:B------:R-:W-:Y:S01]  /*5200*/  UIADD3.X UR27, URZ, UR25, URZ, UP1, !UPT ;  /* 0x000000193f1b7290 */ /* 0x000fe20008ffe43f */
[----:B------:R-:W-:Y:S01]  /*5210*/  R2UR UR21, R18 ;  /* 0x00000000121572ca */ /* 0x000fe200000e0000 */
[----:B------:R-:W-:Y:S01]  /*5220*/  UMOV UR14, 0x0 ;  /* 0x00000000000e7882 */ /* 0x000fe20000000000 */
[----:B------:R-:W-:Y:S01]  /*5230*/  ISETP.GT.AND P3, PT, R4, 0x1, PT ;  /* 0x000000010400780c */ /* 0x000fe20003f64270 */
[----:B------:R-:W-:Y:S01]  /*5240*/  UIADD3 UR16, UR5, 0x180, URZ ;  /* 0x0000018005107890 */ /* 0x000fe2000fffe03f */
[----:B------:R-:W-:Y:S01]  /*5250*/  ISETP.NE.AND P1, PT, R6, 0x9, PT ;  /* 0x000000090600780c */ /* 0x000fe20003f25270 */
[----:B------:R-:W-:Y:S01]  /*5260*/  UIADD3 UR5, UR5, 0x2180, URZ ;  /* 0x0000218005057890 */ /* 0x000fe2000fffe03f */
[----:B------:R-:W-:Y:S01]  /*5270*/  VIADD R20, R20, 0x40 ;  /* 0x0000004014147836 */ /* 0x000fe20000000000 */
[----:B------:R-:W-:Y:S01]  /*5280*/  UIADD3 UR17, UR8, 0x24180, URZ ;  /* 0x0002418008117890 */ /* 0x000fe2000fffe03f */
[----:B------:R-:W-:Y:S01]  /*5290*/  SEL R14, RZ, 0x1, P1 ;  /* 0x00000001ff0e7807 */ /* 0x000fe20000800000 */
[----:B------:R-:W-:Y:S01]  /*52a0*/  UMOV UR15, 0x10000000 ;  /* 0x10000000000f7882 */ /* 0x000fe20000000000 */
[----:B------:R-:W-:Y:S01]  /*52b0*/  UMOV UR8, UR16 ;  /* 0x0000001000087c82 */ /* 0x000fe20008000000 */
[----:B------:R-:W-:Y:S01]  /*52c0*/  SEL R6, R6, RZ, P1 ;  /* 0x000000ff06067207 */ /* 0x000fe20000800000 */
[----:B------:R0:W-:Y:S01]  /*52d0*/  UTMALDG.3D [UR8], [UR6], desc[UR14] ;  /* 0x00000e08060075b4 */ /* 0x0001e20008011000 */
[----:B------:R-:W-:Y:S01]  /*52e0*/  LOP3.LUT R5, R5, R14, RZ, 0x3c, !PT ;  /* 0x0000000e05057212 */ /* 0x000fe200078e3cff */
[----:B0-----:R-:W-:Y:S01]  /*52f0*/  UMOV UR8, UR5 ;  /* 0x0000000500087c82 */ /* 0x001fe20008000000 */
[----:B------:R-:W-:-:S02]  /*5300*/  UMOV UR10, UR20 ;  /* 0x00000014000a7c82 */ /* 0x000fc40008000000 */
[----:B------:R0:W-:Y:S02]  /*5310*/  UTMALDG.3D [UR8], [UR6], desc[UR14] ;  /* 0x00000e08060075b4 */ /* 0x0001e40008011000 */
[----:B0-----:R-:W-:Y:S01]  /*5320*/  UMOV UR8, UR17 ;  /* 0x0000001100087c82 */ /* 0x001fe20008000000 */
[----:B------:R-:W-:Y:S02]  /*5330*/  UMOV UR10, UR21 ;  /* 0x00000015000a7c82 */ /* 0x000fe40008000000 */
[----:B------:R0:W-:Y:S02]  /*5340*/  UTMALDG.3D [UR8], [UR26], desc[UR14] ;  /* 0x00000e081a0075b4 */ /* 0x0001e40008011000 */
[----:B0-----:R-:W-:Y:S05]  /*5350*/  @P3 BRA `(.L_x_106) ;  /* 0xfffffffc00343947 */ /* 0x001fea000383ffff */
.L_x_102:
[----:B------:R-:W-:Y:S05]  /*5360*/  BSYNC B1 ;  /* 0x0000000000017941 */ /* 0x000fea0003800000 */
.L_x_101:
[----:B------:R-:W-:Y:S01]  /*5370*/  LOP3.LUT P3, RZ, R13, 0xff, RZ, 0xc0, !PT ;  /* 0x000000ff0dff7812 */ /* 0x000fe2000786c0ff */
[----:B------:R-:W-:Y:S01]  /*5380*/  IMAD.IADD R12, R3, 0x1, R12 ;  /* 0x00000001030c7824 */ /* 0x000fe200078e020c */
[----:B------:R-:W-:Y:S01]  /*5390*/  IADD3 R16, P4, R16, UR22, RZ ;  /* 0x0000001610107c10 */ /* 0x000fe2000ff9e0ff */
[----:B------:R-:W-:Y:S01]  /*53a0*/  ULDC.64 UR6, c[0x0][0x650] ;  /* 0x0001940000067ab9 */ /* 0x000fe20000000a00 */
[----:B------:R-:W-:Y:S01]  /*53b0*/  BSSY B1, `(.L_x_107) ;  /* 0x000006a000017945 */ /* 0x000fe20003800000 */
[----:B------:R-:W-:Y:S01]  /*53c0*/  IMAD.MOV.U32 R9, RZ, RZ, -0x1 ;  /* 0xffffffffff097424 */ /* 0x000fe200078e00ff */
[----:B------:R-:W-:Y:S01]  /*53d0*/  ISETP.GT.U32.AND P1, PT, R12, 0x8, PT ;  /* 0x000000080c00780c */ /* 0x000fe20003f24070 */
[----:B------:R-:W-:Y:S01]  /*53e0*/  IMAD.MOV.U32 R8, RZ, RZ, -0x1 ;  /* 0xffffffffff087424 */ /* 0x000fe200078e00ff */
[----:B------:R-:W-:Y:S02]  /*53f0*/  IADD3.X R17, R17, UR13, RZ, P4, !PT ;  /* 0x0000000d11117c10 */ /* 0x000fe4000a7fe4ff */
[----:B------:R-:W-:-:S02]  /*5400*/  ISETP.LT.U32.AND P1, PT, R3, 0x9, P1 ;  /* 0x000000090300780c */ /* 0x000fc40000f21070 */
[----:B------:R-:W-:Y:S01]  /*5410*/  PRMT R13, RZ, 0x7610, R13 ;  /* 0x00007610ff0d7816 */ /* 0x000fe2000000000d */
[----:B------:R-:W0:Y:S01]  /*5420*/  @P3 S2R R5, SR_CgaCtaId ;  /* 0x0000000000053919 */ /* 0x000e220000008800 */
[----:B------:R-:W-:-:S04]  /*5430*/  @P3 MOV R4, 0x400 ;  /* 0x0000040000043802 */ /* 0x000fc80000000f00 */
[----:B0-----:R-:W-:Y:S01]  /*5440*/  @P3 LEA R6, R5, R4, 0x18 ;  /* 0x0000000405063211 */ /* 0x001fe200078ec0ff */
[----:B------:R-:W-:-:S03]  /*5450*/  IMAD.WIDE.U32 R4, R12, 0x38e38e39, RZ ;  /* 0x38e38e390c047825 */ /* 0x000fc600078e00ff */
[----:B------:R0:W-:Y:S01]  /*5460*/  @P3 SYNCS.ARRIVE.TRANS64.A1T0 RZ, [R6+URZ+0xa8], RZ ;  /* 0x0000a8ff06ff39a7 */ /* 0x0001e2000810003f */
[----:B------:R-:W-:Y:S02]  /*5470*/  ISETP.GE.U32.AND P3, PT, R3, 0x9, PT ;  /* 0x000000090300780c */ /* 0x000fe40003f66070 */
[----:B------:R-:W-:Y:S02]  /*5480*/  SHF.R.U32.HI R7, RZ, 0x1, R5 ;  /* 0x00000001ff077819 */ /* 0x000fe40000011605 */
[----:B------:R-:W-:Y:S02]  /*5490*/  SEL R5, RZ, 0x1, !P1 ;  /* 0x00000001ff057807 */ /* 0x000fe40004800000 */
[----:B------:R-:W-:Y:S01]  /*54a0*/  ISETP.GE.U32.AND P1, PT, R16, UR6, PT ;  /* 0x0000000610007c0c */ /* 0x000fe2000bf26070 */
[----:B------:R-:W-:Y:S01]  /*54b0*/  IMAD R12, R7, -0x9, R12 ;  /* 0xfffffff7070c7824 */ /* 0x000fe200078e020c */
[----:B------:R-:W-:Y:S02]  /*54c0*/  LOP3.LUT R0, R0, R5, RZ, 0x3c, !PT ;  /* 0x0000000500007212 */ /* 0x000fe400078e3cff */
[----:B------:R-:W-:-:S02]  /*54d0*/  ISETP.GE.U32.AND.EX P1, PT, R17, UR7, PT, P1 ;  /* 0x0000000711007c0c */ /* 0x000fc4000bf26110 */
[----:B------:R-:W-:Y:S02]  /*54e0*/  PRMT R4, RZ, 0x7610, R4 ;  /* 0x00007610ff047816 */ /* 0x000fe40000000004 */
[----:B------:R-:W-:Y:S01]  /*54f0*/  @P3 LOP3.LUT R0, R0, 0x1, R7, 0x78, !PT ;  /* 0x0000000100003812 */ /* 0x000fe200078e7807 */
[----:B------:R-:W-:-:S08]  /*5500*/  IMAD.MOV.U32 R7, RZ, RZ, -0x1 ;  /* 0xffffffffff077424 */ /* 0x000fd000078e00ff */
[----:B0-----:R-:W-:Y:S05]  /*5510*/  @P1 BRA `(.L_x_108) ;  /* 0x00000004004c1947 */ /* 0x001fea0003800000 */
[----:B------:R-:W-:Y:S01]  /*5520*/  ULDC.64 UR6, c[0x0][0x628] ;  /* 0x00018a0000067ab9 */ /* 0x000fe20000000a00 */
[----:B------:R-:W0:Y:S01]  /*5530*/  S2R R15, SR_CTAID.X ;  /* 0x00000000000f7919 */ /* 0x000e220000002500 */
[----:B------:R-:W-:Y:S01]  /*5540*/  ISETP.NE.U32.AND P1, PT, RZ, UR6, PT ;  /* 0x00000006ff007c0c */ /* 0x000fe2000bf25070 */
[----:B------:R-:W-:Y:S01]  /*5550*/  ULDC UR8, c[0x0][0x630] ;  /* 0x00018c0000087ab9 */ /* 0x000fe20000000800 */
[----:B------:R-:W-:Y:S01]  /*5560*/  IMAD.MOV.U32 R4, RZ, RZ, R16 ;  /* 0x000000ffff047224 */ /* 0x000fe200078e0010 */
[----:B------:R-:W1:Y:S01]  /*5570*/  S2R R14, SR_CTAID.Y ;  /* 0x00000000000e7919 */ /* 0x000e620000002600 */
[----:B------:R-:W-:Y:S01]  /*5580*/  ISETP.NE.AND.EX P1, PT, RZ, UR7, PT, P1 ;  /* 0x00000007ff007c0c */ /* 0x000fe2000bf25310 */
[----:B------:R-:W-:-:S12]  /*5590*/  IMAD.MOV.U32 R5, RZ, RZ, R17 ;  /* 0x000000ffff057224 */ /* 0x000fd800078e0011 */
[----:B------:R-:W-:Y:S05]  /*55a0*/  @!P1 BRA `(.L_x_109) ;  /* 0x0000000000289947 */ /* 0x000fea0003800000 */
[----:B------:R-:W-:Y:S02]  /*55b0*/  ULDC UR5, c[0x0][0x634] ;  /* 0x00018d0000057ab9 */ /* 0x000fe40000000800 */
[----:B------:R-:W-:-:S05]  /*55c0*/  IADD3 R9, P1, R16, UR5, RZ ;  /* 0x0000000510097c10 */ /* 0x000fca000ff3e0ff */
[----:B------:R-:W-:-:S04]  /*55d0*/  IMAD.X R21, RZ, RZ, R17, P1 ;  /* 0x000000ffff157224 */ /* 0x000fc800008e0611 */
[----:B------:R-:W-:-:S04]  /*55e0*/  IMAD.WIDE.U32 R6, R21, UR6, RZ ;  /* 0x0000000615067c25 */ /* 0x000fc8000f8e00ff */
[----:B------:R-:W-:-:S04]  /*55f0*/  IMAD.WIDE.U32 R6, P1, R9, UR7, R6 ;  /* 0x0000000709067c25 */ /* 0x000fc8000f820006 */
[----:B------:R-:W-:-:S04]  /*5600*/  IMAD.WIDE.U32 R8, R9, UR6, RZ ;  /* 0x0000000609087c25 */ /* 0x000fc8000f8e00ff */
[----:B------:R-:W-:Y:S01]  /*5610*/  IMAD.X R5, RZ, RZ, RZ, P1 ;  /* 0x000000ffff057224 */ /* 0x000fe200008e06ff */
[----:B------:R-:W-:Y:S01]  /*5620*/  IADD3 RZ, P1, R9, R6, RZ ;  /* 0x0000000609ff7210 */ /* 0x000fe20007f3e0ff */
[----:B------:R-:W-:-:S04]  /*5630*/  IMAD.MOV.U32 R4, RZ, RZ, R7 ;  /* 0x000000ffff047224 */ /* 0x000fc800078e0007 */
[----:B------:R-:W-:-:S08]  /*5640*/  IMAD.WIDE.U32.X R4, R21, UR7, R4, P1 ;  /* 0x0000000715047c25 */ /* 0x000fd000088e0404 */
.L_x_109:
[--C-:B------:R-:W-:Y:S01]  /*5650*/  SHF.R.U64 R8, R4, UR8, R5.reuse ;  /* 0x0000000804087c19 */ /* 0x100fe20008001205 */
[----:B------:R-:W-:Y:S01]  /*5660*/  ULDC.64 UR6, c[0x0][0x620] ;  /* 0x0001880000067ab9 */ /* 0x000fe20000000a00 */
[----:B------:R-:W-:Y:S01]  /*5670*/  SHF.R.U32.HI R4, RZ, UR8, R5 ;  /* 0x00000008ff047c19 */ /* 0x000fe20008011605 */
[----:B------:R-:W-:Y:S01]  /*5680*/  ULDC UR5, c[0x0][0x150] ;  /* 0x0000540000057ab9 */ /* 0x000fe20000000800 */
[----:B------:R-:W-:Y:S01]  /*5690*/  IADD3 R7, P1, RZ, -R8, RZ ;  /* 0x80000008ff077210 */ /* 0x000fe20007f3e0ff */
[----:B------:R-:W2:Y:S01]  /*56a0*/  LDC R24, c[0x0][0x144] ;  /* 0x00005100ff187b82 */ /* 0x000ea20000000800 */
[----:B0-----:R-:W-:Y:S01]  /*56b0*/  I2FP.F32.U32 R9, R15 ;  /* 0x0000000f00097245 */ /* 0x001fe20000201000 */
[----:B------:R-:W-:Y:S02]  /*56c0*/  ULDC.64 UR8, c[0x0][0x640] ;  /* 0x0001900000087ab9 */ /* 0x000fe40000000a00 */
[----:B------:R-:W-:Y:S01]  /*56d0*/  IMAD.X R4, RZ, RZ, ~R4, P1 ;  /* 0x000000ffff047224 */ /* 0x000fe200008e0e04 */
[----:B------:R-:W-:-:S03]  /*56e0*/  ISETP.NE.U32.AND P1, PT, RZ, UR8, PT ;  /* 0x00000008ff007c0c */ /* 0x000fc6000bf25070 */
[----:B------:R-:W-:Y:S01]  /*56f0*/  IMAD R6, R4, UR6, RZ ;  /* 0x0000000604067c24 */ /* 0x000fe2000f8e02ff */
[----:B------:R-:W0:Y:S01]  /*5700*/  LDC R21, c[0x0][0x148] ;  /* 0x00005200ff157b82 */ /* 0x000e220000000800 */
[C---:B------:R-:W-:Y:S01]  /*5710*/  IMAD.WIDE.U32 R4, R7.reuse, UR6, R16 ;  /* 0x0000000607047c25 */ /* 0x040fe2000f8e0010 */
[----:B------:R-:W-:Y:S01]  /*5720*/  ULDC UR6, c[0x0][0x154] ;  /* 0x0000550000067ab9 */ /* 0x000fe20000000800 */
[----:B------:R-:W-:Y:S02]  /*5730*/  ISETP.NE.AND.EX P1, PT, RZ, UR9, PT, P1 ;  /* 0x00000009ff007c0c */ /* 0x000fe4000bf25310 */
[----:B------:R-:W-:Y:S02]  /*5740*/  IMAD R7, R7, UR7, R6 ;  /* 0x0000000707077c24 */ /* 0x000fe4000f8e0206 */
[----:B------:R-:W-:Y:S01]  /*5750*/  FMUL R6, R9, UR5 ;  /* 0x0000000509067c20 */ /* 0x000fe20008400000 */
[----:B------:R-:W-:Y:S01]  /*5760*/  ULDC UR5, c[0x0][0x618] ;  /* 0x0001860000057ab9 */ /* 0x000fe20000000800 */
[----:B------:R-:W-:Y:S01]  /*5770*/  ULDC UR7, c[0x0][0x608] ;  /* 0x0001820000077ab9 */ /* 0x000fe20000000800 */
[----:B------:R-:W-:-:S03]  /*5780*/  IMAD.IADD R5, R5, 0x1, R7 ;  /* 0x0000000105057824 */ /* 0x000fc600078e0207 */
[----:B------:R-:W3:Y:S02]  /*5790*/  F2I.U32.TRUNC.NTZ R6, R6 ;  /* 0x0000000600067305 */ /* 0x000ee4000020f000 */
[----:B------:R-:W-:Y:S02]  /*57a0*/  SHF.R.U64 R9, R4, UR5, R5 ;  /* 0x0000000504097c19 */ /* 0x000fe40008001205 */
[----:B-1----:R-:W-:-:S05]  /*57b0*/  I2FP.F32.U32 R4, R14 ;  /* 0x0000000e00047245 */ /* 0x002fca0000201000 */
[----:B------:R-:W-:Y:S01]  /*57c0*/  FMUL R22, R4, UR6 ;  /* 0x0000000604167c20 */ /* 0x000fe20008400000 */
[----:B------:R-:W-:Y:S01]  /*57d0*/  SHF.R.U32.HI R4, RZ, UR5, R5 ;  /* 0x00000005ff047c19 */ /* 0x000fe20008011605 */
[----:B------:R-:W-:-:S03]  /*57e0*/  ULDC UR5, c[0x0][0x658] ;  /* 0x0001960000057ab9 */ /* 0x000fc60000000800 */
[--C-:B------:R-:W-:Y:S01]  /*57f0*/  SHF.R.U64 R20, R9, UR7, R4.reuse ;  /* 0x0000000709147c19 */ /* 0x100fe20008001204 */
[----:B------:R-:W1:Y:S01]  /*5800*/  F2I.U32.TRUNC.NTZ R22, R22 ;  /* 0x0000001600167305 */ /* 0x000e62000020f000 */
[----:B------:R-:W-:Y:S01]  /*5810*/  SHF.R.U32.HI R5, RZ, UR7, R4 ;  /* 0x00000007ff057c19 */ /* 0x000fe20008011604 */
[----:B---3--:R-:W-:-:S03]  /*5820*/  IMAD.MOV R6, RZ, RZ, -R6 ;  /* 0x000000ffff067224 */ /* 0x008fc600078e0a06 */
[----:B------:R-:W-:Y:S01]  /*5830*/  SHF.R.U64 R18, R20, UR5, R5 ;  /* 0x0000000514127c19 */ /* 0x000fe20008001205 */
[----:B--2---:R-:W-:Y:S01]  /*5840*/  IMAD R15, R24, R6, R15 ;  /* 0x00000006180f7224 */ /* 0x004fe200078e020f */
[----:B------:R-:W-:-:S03]  /*5850*/  SHF.R.U32.HI R23, RZ, UR5, R5 ;  /* 0x00000005ff177c19 */ /* 0x000fc60008011605 */
[----:B------:R-:W-:Y:S02]  /*5860*/  IMAD.MOV.U32 R4, RZ, RZ, R18 ;  /* 0x000000ffff047224 */ /* 0x000fe400078e0012 */
[----:B------:R-:W-:Y:S01]  /*5870*/  IMAD.MOV.U32 R5, RZ, RZ, R23 ;  /* 0x000000ffff057224 */ /* 0x000fe200078e0017 */
[----:B-1----:R-:W-:Y:S06]  /*5880*/  @!P1 BRA `(.L_x_110) ;  /* 0x0000000000289947 */ /* 0x002fec0003800000 */
[----:B------:R-:W-:Y:S02]  /*5890*/  ULDC UR5, c[0x0][0x64c] ;  /* 0x0001930000057ab9 */ /* 0x000fe40000000800 */
[----:B------:R-:W-:-:S05]  /*58a0*/  IADD3 R5, P1, R18, UR5, RZ ;  /* 0x0000000512057c10 */ /* 0x000fca000ff3e0ff */
[----:B------:R-:W-:-:S04]  /*58b0*/  IMAD.X R23, RZ, RZ, R23, P1 ;  /* 0x000000ffff177224 */ /* 0x000fc800008e0617 */
[----:B------:R-:W-:-:S04]  /*58c0*/  IMAD.WIDE.U32 R6, R23, UR8, RZ ;  /* 0x0000000817067c25 */ /* 0x000fc8000f8e00ff */
[----:B------:R-:W-:-:S04]  /*58d0*/  IMAD.WIDE.U32 R6, P1, R5, UR9, R6 ;  /* 0x0000000905067c25 */ /* 0x000fc8000f820006 */
[----:B------:R-:W-:-:S04]  /*58e0*/  IMAD.WIDE.U32 R4, R5, UR8, RZ ;  /* 0x0000000805047c25 */ /* 0x000fc8000f8e00ff */
[----:B------:R-:W-:Y:S01]  /*58f0*/  IMAD.MOV.U32 R4, RZ, RZ, R7 ;  /* 0x000000ffff047224 */ /* 0x000fe200078e0007 */
[----:B------:R-:W-:Y:S01]  /*5900*/  IADD3 RZ, P3, R5, R6, RZ ;  /* 0x0000000605ff7210 */ /* 0x000fe20007f7e0ff */
[----:B------:R-:W-:-:S04]  /*5910*/  IMAD.X R5, RZ, RZ, RZ, P1 ;  /* 0x000000ffff057224 */ /* 0x000fc800008e06ff */
[----:B------:R-:W-:-:S08]  /*5920*/  IMAD.WIDE.U32.X R4, R23, UR9, R4, P3 ;  /* 0x0000000917047c25 */ /* 0x000fd000098e0404 */
.L_x_110:
[----:B------:R-:W-:Y:S01]  /*5930*/  ISETP.NE.AND P1, PT, R2, 0x1, PT ;  /* 0x000000010200780c */ /* 0x000fe20003f25270 */
[----:B------:R-:W-:Y:S01]  /*5940*/  ULDC UR5, c[0x0][0x648] ;  /* 0x0001920000057ab9 */ /* 0x000fe20000000800 */
[----:B------:R-:W-:Y:S01]  /*5950*/  LOP3.LUT R20, R20, UR18, RZ, 0xc0, !PT ;  /* 0x0000001214147c12 */ /* 0x000fe2000f8ec0ff */
[----:B------:R-:W-:Y:S01]  /*5960*/  IMAD.MOV R22, RZ, RZ, -R22 ;  /* 0x000000ffff167224 */ /* 0x000fe200078e0a16 */
[----:B------:R-:W-:Y:S01]  /*5970*/  SHF.R.U64 R5, R4, UR5, R5 ;  /* 0x0000000504057c19 */ /* 0x000fe20008001205 */
[----:B------:R-:W-:Y:S01]  /*5980*/  ULDC UR5, c[0x0][0x638] ;  /* 0x00018e0000057ab9 */ /* 0x000fe20000000800 */
[----:B------:R-:W-:Y:S01]  /*5990*/  LOP3.LUT R9, R9, UR4, RZ, 0xc0, !PT ;  /* 0x0000000409097c12 */ /* 0x000fe2000f8ec0ff */
[----:B------:R-:W-:Y:S01]  /*59a0*/  ULDC UR6, c[0x0][0x610] ;  /* 0x0001840000067ab9 */ /* 0x000fe20000000800 */
[----:B------:R-:W-:Y:S02]  /*59b0*/  IMAD.MOV.U32 R4, RZ, RZ, 0x1 ;  /* 0x00000001ff047424 */ /* 0x000fe400078e00ff */
[----:B------:R-:W-:-:S02]  /*59c0*/  IMAD.MOV R7, RZ, RZ, -R5 ;  /* 0x000000ffff077224 */ /* 0x000fc400078e0a05 */
[----:B------:R-:W-:Y:S02]  /*59d0*/  IMAD R20, R5, UR19, R20 ;  /* 0x0000001305147c24 */ /* 0x000fe4000f8e0214 */
[----:B0-----:R-:W-:Y:S02]  /*59e0*/  @P1 IMAD R15, R21, R22, R14 ;  /* 0x00000016150f1224 */ /* 0x001fe400078e020e */
[----:B------:R-:W-:Y:S01]  /*59f0*/  IMAD R18, R7, UR5, R18 ;  /* 0x0000000507127c24 */ /* 0x000fe2000f8e0212 */
[----:B------:R-:W-:Y:S01]  /*5a00*/  ULDC UR5, c[0x0][0x600] ;  /* 0x0001800000057ab9 */ /* 0x000fe20000000800 */
[----:B------:R-:W-:Y:S02]  /*5a10*/  IMAD R15, R20, UR6, R15 ;  /* 0x00000006140f7c24 */ /* 0x000fe4000f8e020f */
[----:B------:R-:W-:-:S05]  /*5a20*/  IMAD R18, R18, UR5, R9 ;  /* 0x0000000512127c24 */ /* 0x000fca000f8e0209 */
[----:B------:R-:W-:Y:S02]  /*5a30*/  SEL R9, R18, R15, !P1 ;  /* 0x0000000f12097207 */ /* 0x000fe40004800000 */
[----:B------:R-:W-:-:S07]  /*5a40*/  SEL R7, R15, R18, !P1 ;  /* 0x000000120f077207 */ /* 0x000fce0004800000 */
.L_x_108:
[----:B------:R-:W-:Y:S05]  /*5a50*/  BSYNC B1 ;  /* 0x0000000000017941 */ /* 0x000fea0003800000 */
.L_x_107:
[----:B------:R-:W-:-:S13]  /*5a60*/  LOP3.LUT P1, RZ, R4, 0xff, RZ, 0xc0, !PT ;  /* 0x000000ff04ff7812 */ /* 0x000fda000782c0ff */
[----:B------:R-:W-:Y:S05]  /*5a70*/  @P1 BRA `(.L_x_111) ;  /* 0xfffffff400301947 */ /* 0x000fea000383ffff */
[----:B------:R-:W-:Y:S05]  /*5a80*/  BSYNC B0 ;  /* 0x0000000000007941 */ /* 0x000fea0003800000 */
.L_x_99:
[----:B------:R-:W-:-:S03]  /*5a90*/  UMOV UR5, 0xffffffff ;  /* 0xffffffff00057882 */ /* 0x000fc60000000000 */
[----:B------:R-:W-:Y:S05]  /*5aa0*/  BRA.DIV UR5, `(.L_x_112) ;  /* 0x0000000605cc7947 */ /* 0x000fea000b800000 */
[----:B------:R-:W-:-:S13]  /*5ab0*/  ELECT P6, URZ, PT ;  /* 0x00000000003f782f */ /* 0x000fda00038c0000 */
.L_x_131:
[----:B------:R-:W-:Y:S04]  /*5ac0*/  BSSY B0, `(.L_x_113) ;  /* 0x0000058000007945 */ /* 0x000fe80003800000 */
[----:B------:R-:W-:Y:S05]  /*5ad0*/  @!P6 BRA `(.L_x_114) ;  /* 0x000000040058e947 */ /* 0x000fea0003800000 */
[----:B------:R-:W-:-:S04]  /*5ae0*/  LOP3.LUT R19, R19, 0x2, RZ, 0xfc, !PT ;  /* 0x0000000213137812 */ /* 0x000fc800078efcff */
[----:B------:R-:W-:-:S13]  /*5af0*/  ISETP.NE.AND P0, PT, R19, 0x3, PT ;  /* 0x000000031300780c */ /* 0x000fda0003f05270 */
[----:B------:R-:W-:Y:S05]  /*5b00*/  @!P0 BRA `(.L_x_115) ;  /* 0x0000000000048947 */ /* 0x000fea0003800000 */
[----:B------:R-:W-:Y:S01]  /*5b10*/  BPT.TRAP 0x1 ;  /* 0x000000040000795c */ /* 0x000fe20000300000 */
.L_x_115:
[----:B------:R-:W0:Y:S01]  /*5b20*/  S2R R3, SR_CgaCtaId ;  /* 0x0000000000037919 */ /* 0x000e220000008800 */
[----:B------:R-:W-:-:S04]  /*5b30*/  MOV R2, 0x400 ;  /* 0x0000040000027802 */ /* 0x000fc80000000f00 */
[----:B0-----:R-:W-:Y:S02]  /*5b40*/  LEA R3, R3, R2, 0x18 ;  /* 0x0000000203037211 */ /* 0x001fe400078ec0ff */
[----:B------:R-:W-:-:S03]  /*5b50*/  SHF.L.U32 R2, R0, 0x1f, RZ ;  /* 0x0000001f00027819 */ /* 0x000fc600000006ff */
[----:B------:R-:W-:-:S04]  /*5b60*/  VIADD R3, R3, 0x48 ;  /* 0x0000004803037836 */ /* 0x000fc80000000000 */
[C---:B------:R-:W-:Y:S02]  /*5b70*/  IMAD R7, R12.reuse, 0x8, R3 ;  /* 0x000000080c077824 */ /* 0x040fe400078e0203 */
[----:B------:R-:W-:Y:S02]  /*5b80*/  VIADD R12, R12, 0x1 ;  /* 0x000000010c0c7836 */ /* 0x000fe40000000000 */
[----:B------:R-:W0:Y:S03]  /*5b90*/  SYNCS.PHASECHK.TRANS64.TRYWAIT P0, [R7+URZ], R2 ;  /* 0x00000002070075a7 */ /* 0x000e26000800017f */
[----:B------:R-:W-:-:S04]  /*5ba0*/  ISETP.NE.AND P1, PT, R12, 0x9, PT ;  /* 0x000000090c00780c */ /* 0x000fc80003f25270 */
[----:B------:R-:W-:Y:S02]  /*5bb0*/  SEL R5, RZ, 0x1, P1 ;  /* 0x00000001ff057807 */ /* 0x000fe40000800000 */
[----:B------:R-:W-:Y:S02]  /*5bc0*/  SEL R12, R12, RZ, P1 ;  /* 0x000000ff0c0c7207 */ /* 0x000fe40000800000 */
[----:B------:R-:W-:-:S03]  /*5bd0*/  LOP3.LUT R5, R0, R5, RZ, 0x3c, !PT ;  /* 0x0000000500057212 */ /* 0x000fc600078e3cff */
[----:B------:R-:W-:Y:S01]  /*5be0*/  IMAD R9, R12, 0x8, R3 ;  /* 0x000000080c097824 */ /* 0x000fe200078e0203 */
[----:B------:R-:W-:Y:S01]  /*5bf0*/  SHF.L.U32 R4, R5, 0x1f, RZ ;  /* 0x0000001f05047819 */ /* 0x000fe200000006ff */
[----:B0-----:R-:W-:Y:S06]  /*5c00*/  @!P0 BRA `(.L_x_116) ;  /* 0x0000000400948947 */ /* 0x001fec0003800000 */
.L_x_132:
[----:B------:R-:W1:Y:S01]  /*5c10*/  SYNCS.PHASECHK.TRANS64.TRYWAIT P0, [R9+URZ], R4 ;  /* 0x00000004090075a7 */ /* 0x000e62000800017f */
[----:B------:R-:W-:-:S05]  /*5c20*/  VIADD R0, R12, 0x1 ;  /* 0x000000010c007836 */ /* 0x000fca0000000000 */
[----:B------:R-:W-:-:S04]  /*5c30*/  ISETP.NE.AND P1, PT, R0, 0x9, PT ;  /* 0x000000090000780c */ /* 0x000fc80003f25270 */
[----:B0-----:R-:W-:Y:S02]  /*5c40*/  SEL R2, RZ, 0x1, P1 ;  /* 0x00000001ff027807 */ /* 0x001fe40000800000 */
[----:B------:R-:W-:Y:S02]  /*5c50*/  SEL R0, R0, RZ, P1 ;  /* 0x000000ff00007207 */ /* 0x000fe40000800000 */
[----:B------:R-:W-:-:S03]  /*5c60*/  LOP3.LUT R7, R5, R2, RZ, 0x3c, !PT ;  /* 0x0000000205077212 */ /* 0x000fc600078e3cff */
[----:B------:R-:W-:Y:S01]  /*5c70*/  IMAD R6, R0, 0x8, R3 ;  /* 0x0000000800067824 */ /* 0x000fe200078e0203 */
[----:B------:R-:W-:Y:S01]  /*5c80*/  SHF.L.U32 R5, R7, 0x1f, RZ ;  /* 0x0000001f07057819 */ /* 0x000fe200000006ff */
[----:B-1----:R-:W-:Y:S06]  /*5c90*/  @!P0 BRA `(.L_x_117) ;  /* 0x0000000400848947 */ /* 0x002fec0003800000 */
.L_x_133:
[----:B------:R-:W1:Y:S01]  /*5ca0*/  SYNCS.PHASECHK.TRANS64.TRYWAIT P0, [R6+URZ], R5 ;  /* 0x00000005060075a7 */ /* 0x000e62000800017f */
[----:B------:R-:W-:-:S05]  /*5cb0*/  VIADD R0, R0, 0x1 ;  /* 0x0000000100007836 */ /* 0x000fca0000000000 */
[----:B------:R-:W-:-:S04]  /*5cc0*/  ISETP.NE.AND P1, PT, R0, 0x9, PT ;  /* 0x000000090000780c */ /* 0x000fc80003f25270 */
[----:B------:R-:W-:Y:S02]  /*5cd0*/  SEL R2, RZ, 0x1, P1 ;  /* 0x00000001ff027807 */ /* 0x000fe40000800000 */
[----:B------:R-:W-:Y:S02]  /*5ce0*/  SEL R0, R0, RZ, P1 ;  /* 0x000000ff00007207 */ /* 0x000fe40000800000 */
[----:B------:R-:W-:-:S03]  /*5cf0*/  LOP3.LUT R7, R7, R2, RZ, 0x3c, !PT ;  /* 0x0000000207077212 */ /* 0x000fc600078e3cff */
[----:B0-----:R-:W-:Y:S01]  /*5d00*/  IMAD R9, R0, 0x8, R3 ;  /* 0x0000000800097824 */ /* 0x001fe200078e0203 */
[----:B------:R-:W-:Y:S01]  /*5d10*/  SHF.L.U32 R4, R7, 0x1f, RZ ;  /* 0x0000001f07047819 */ /* 0x000fe200000006ff */
[----:B-1----:R-:W-:Y:S06]  /*5d20*/  @!P0 BRA `(.L_x_118) ;  /* 0x0000000400748947 */ /* 0x002fec0003800000 */
.L_x_134:
        /* <DEDUP_REMOVED lines=9> */
.L_x_135:
        /* <DEDUP_REMOVED lines=9> */
.L_x_136:
        /* <DEDUP_REMOVED lines=9> */
.L_x_137:
        /* <DEDUP_REMOVED lines=9> */
.L_x_138:
[----:B------:R-:W1:Y:S01]  /*5f70*/  SYNCS.PHASECHK.TRANS64.TRYWAIT P0, [R9+URZ], R4 ;  /* 0x00000004090075a7 */ /* 0x000e62000800017f */
[----:B------:R-:W-:-:S05]  /*5f80*/  VIADD R0, R0, 0x1 ;  /* 0x0000000100007836 */ /* 0x000fca0000000000 */
[----:B------:R-:W-:-:S04]  /*5f90*/  ISETP.NE.AND P1, PT, R0, 0x9, PT ;  /* 0x000000090000780c */ /* 0x000fc80003f25270 */
[----:B------:R-:W-:Y:S02]  /*5fa0*/  SEL R2, RZ, 0x1, P1 ;  /* 0x00000001ff027807 */ /* 0x000fe40000800000 */
[----:B------:R-:W-:Y:S02]  /*5fb0*/  SEL R0, R0, RZ, P1 ;  /* 0x000000ff00007207 */ /* 0x000fe40000800000 */
[----:B------:R-:W-:Y:S01]  /*5fc0*/  LOP3.LUT R2, R7, R2, RZ, 0x3c, !PT ;  /* 0x0000000207027212 */ /* 0x000fe200078e3cff */
[----:B-1----:R-:W-:Y:S06]  /*5fd0*/  @!P0 BRA `(.L_x_123) ;  /* 0x00000004002c8947 */ /* 0x002fec0003800000 */
.L_x_139:
[----:B------:R-:W-:Y:S01]  /*5fe0*/  IMAD R3, R0, 0x8, R3 ;  /* 0x0000000800037824 */ /* 0x000fe200078e0203 */
[----:B------:R-:W-:-:S07]  /*5ff0*/  SHF.L.U32 R0, R2, 0x1f, RZ ;  /* 0x0000001f02007819 */ /* 0x000fce00000006ff */
.L_x_124:
[----:B--2---:R2:W3:Y:S02]  /*6000*/  SYNCS.PHASECHK.TRANS64.TRYWAIT P0, [R3+URZ], R0 ;  /* 0x00000000030075a7 */ /* 0x0044e4000800017f */
[----:B---3--:R-:W-:Y:S05]  /*6010*/  @!P0 NANOSLEEP.SYNCS 0x989680 ;  /* 0x009896800000895d */ /* 0x008fea0003900000 */
[----:B------:R-:W3:Y:S02]  /*6020*/  @!P0 SYNCS.PHASECHK.TRANS64 P0, [R3+URZ], R0 ;  /* 0x00000000030085a7 */ /* 0x000ee4000800007f */
[----:B---3--:R-:W-:Y:S05]  /*6030*/  @!P0 BRA `(.L_x_124) ;  /* 0xfffffffc00f08947 */ /* 0x008fea000383ffff */
.L_x_114:
[----:B------:R-:W-:Y:S05]  /*6040*/  BSYNC B0 ;  /* 0x0000000000007941 */ /* 0x000fea0003800000 */
.L_x_113:
[----:B------:R-:W-:Y:S05]  /*6050*/  EXIT ;  /* 0x000000000000794d */ /* 0x000fea0003800000 */
.L_x_18:
[----:B---3--:R3:W4:Y:S02]  /*6060*/  SYNCS.PHASECHK.TRANS64.TRYWAIT P1, [R3+URZ], R0 ;  /* 0x00000000030075a7 */ /* 0x008724000802017f */
[----:B----4-:R-:W-:Y:S05]  /*6070*/  @!P1 NANOSLEEP.SYNCS 0x989680 ;  /* 0x009896800000995d */ /* 0x010fea0003900000 */
[----:B------:R-:W4:Y:S02]  /*6080*/  @!P1 SYNCS.PHASECHK.TRANS64 P1, [R3+URZ], R0 ;  /* 0x00000000030095a7 */ /* 0x000f24000802007f */
[----:B----4-:R-:W-:Y:S05]  /*6090*/  @!P1 BRA `(.L_x_18) ;  /* 0xfffffffc00f09947 */ /* 0x010fea000383ffff */
[----:B------:R-:W-:Y:S05]  /*60a0*/  BRA `(.L_x_17) ;  /* 0xffffffb0008c7947 */ /* 0x000fea000383ffff */
.L_x_23:
[----:B-1----:R-:W-:-:S04]  /*60b0*/  IMAD.U32 R4, RZ, RZ, UR7 ;  /* 0x00000007ff047e24 */ /* 0x002fc8000f8e00ff */
[----:B------:R1:W2:Y:S03]  /*60c0*/  SYNCS.PHASECHK.TRANS64.TRYWAIT P1, [R4+URZ], R3 ;  /* 0x00000003040075a7 */ /* 0x0002a6000802017f */
[----:B--2---:R-:W-:Y:S05]  /*60d0*/  @!P1 NANOSLEEP.SYNCS 0x989680 ;  /* 0x009896800000995d */ /* 0x004fea0003900000 */
[----:B------:R-:W2:Y:S02]  /*60e0*/  @!P1 SYNCS.PHASECHK.TRANS64 P1, [R4+URZ], R3 ;  /* 0x00000003040095a7 */ /* 0x000ea4000802007f */
[----:B--2---:R-:W-:Y:S05]  /*60f0*/  @!P1 BRA `(.L_x_23) ;  /* 0xfffffffc00ec9947 */ /* 0x004fea000383ffff */
[----:B------:R-:W-:Y:S05]  /*6100*/  BRA `(.L_x_22) ;  /* 0xffffffb400647947 */ /* 0x000fea000383ffff */
.L_x_100:
[----:B------:R-:W-:Y:S01]  /*6110*/  BSSY B1, `(.L_x_125) ;  /* 0x0000006000017945 */ /* 0x000fe20003800000 */
[----:B------:R-:W-:-:S07]  /*6120*/  IMAD.MOV.U32 R15, RZ, RZ, -0x1 ;  /* 0xffffffffff0f7424 */ /* 0x000fce00078e00ff */
[----:B------:R-:W-:Y:S05]  /*6130*/  WARPSYNC.COLLECTIVE R15, `(.L_x_126) ;  /* 0x000000000f0c7348 */ /* 0x000fea0003c00000 */
[----:B------:R-:W-:Y:S02]  /*6140*/  ELECT P6, UR62, PT ;  /* 0x00000000003e782f */ /* 0x000fe400038c0000 */
[----:B------:R-:W-:Y:S01]  /*6150*/  MOV R14, UR62 ;  /* 0x0000003e000e7c02 */ /* 0x000fe20008000f00 */
[----:B------:R-:W-:Y:S10]  /*6160*/  ENDCOLLECTIVE ;  /* 0x000000000000791b */ /* 0x000ff40003800000 */
.L_x_126:
[----:B------:R-:W-:Y:S05]  /*6170*/  BSYNC B1 ;  /* 0x0000000000017941 */ /* 0x000fea0003800000 */
.L_x_125:
[----:B------:R-:W-:Y:S05]  /*6180*/  BRA `(.L_x_127) ;  /* 0xffffffec00787947 */ /* 0x000fea000383ffff */
.L_x_103:
[----:B0-----:R0:W1:Y:S02]  /*6190*/  SYNCS.PHASECHK.TRANS64.TRYWAIT P1, [R14+URZ+0x48], R7 ;  /* 0x000048070e0075a7 */ /* 0x001064000802017f */
[----:B-1----:R-:W-:Y:S05]  /*61a0*/  @!P1 NANOSLEEP.SYNCS 0x989680 ;  /* 0x009896800000995d */ /* 0x002fea0003900000 */
[----:B------:R-:W1:Y:S02]  /*61b0*/  @!P1 SYNCS.PHASECHK.TRANS64 P1, [R14+URZ+0x48], R7 ;  /* 0x000048070e0095a7 */ /* 0x000e64000802007f */
[----:B-1----:R-:W-:Y:S05]  /*61c0*/  @!P1 BRA `(.L_x_103) ;  /* 0xfffffffc00f09947 */ /* 0x002fea000383ffff */
[----:B------:R-:W-:Y:S05]  /*61d0*/  BRA `(.L_x_128) ;  /* 0xffffffec00b47947 */ /* 0x000fea000383ffff */
.L_x_112:
[----:B------:R-:W-:Y:S01]  /*61e0*/  BSSY B0, `(.L_x_129) ;  /* 0x0000006000007945 */ /* 0x000fe20003800000 */
[----:B------:R-:W-:-:S07]  /*61f0*/  IMAD.MOV.U32 R15, RZ, RZ, -0x1 ;  /* 0xffffffffff0f7424 */ /* 0x000fce00078e00ff */
[----:B------:R-:W-:Y:S05]  /*6200*/  WARPSYNC.COLLECTIVE R15, `(.L_x_130) ;  /* 0x000000000f0c7348 */ /* 0x000fea0003c00000 */
[----:B------:R-:W-:Y:S02]  /*6210*/  ELECT P6, UR62, PT ;  /* 0x00000000003e782f */ /* 0x000fe400038c0000 */
[----:B------:R-:W-:Y:S01]  /*6220*/  MOV R14, UR62 ;  /* 0x0000003e000e7c02 */ /* 0x000fe20008000f00 */
[----:B------:R-:W-:Y:S10]  /*6230*/  ENDCOLLECTIVE ;  /* 0x000000000000791b */ /* 0x000ff40003800000 */
.L_x_130:
[----:B------:R-:W-:Y:S05]  /*6240*/  BSYNC B0 ;  /* 0x0000000000007941 */ /* 0x000fea0003800000 */
.L_x_129:
[----:B------:R-:W-:Y:S05]  /*6250*/  BRA `(.L_x_131) ;  /* 0xfffffff800187947 */ /* 0x000fea000383ffff */
.L_x_116:
[----:B0-----:R0:W1:Y:S02]  /*6260*/  SYNCS.PHASECHK.TRANS64.TRYWAIT P0, [R7+URZ], R2 ;  /* 0x00000002070075a7 */ /* 0x001064000800017f */
[----:B-1----:R-:W-:Y:S05]  /*6270*/  @!P0 NANOSLEEP.SYNCS 0x989680 ;  /* 0x009896800000895d */ /* 0x002fea0003900000 */
[----:B------:R-:W1:Y:S02]  /*6280*/  @!P0 SYNCS.PHASECHK.TRANS64 P0, [R7+URZ], R2 ;  /* 0x00000002070085a7 */ /* 0x000e64000800007f */
[----:B-1----:R-:W-:Y:S05]  /*6290*/  @!P0 BRA `(.L_x_116) ;  /* 0xfffffffc00f08947 */ /* 0x002fea000383ffff */
[----:B------:R-:W-:Y:S05]  /*62a0*/  BRA `(.L_x_132) ;  /* 0xfffffff800587947 */ /* 0x000fea000383ffff */
.L_x_117:
[----:B0-----:R0:W1:Y:S02]  /*62b0*/  SYNCS.PHASECHK.TRANS64.TRYWAIT P0, [R9+URZ], R4 ;  /* 0x00000004090075a7 */ /* 0x001064000800017f */
[----:B-1----:R-:W-:Y:S05]  /*62c0*/  @!P0 NANOSLEEP.SYNCS 0x989680 ;  /* 0x009896800000895d */ /* 0x002fea0003900000 */
[----:B------:R-:W1:Y:S02]  /*62d0*/  @!P0 SYNCS.PHASECHK.TRANS64 P0, [R9+URZ], R4 ;  /* 0x00000004090085a7 */ /* 0x000e64000800007f */
[----:B-1----:R-:W-:Y:S05]  /*62e0*/  @!P0 BRA `(.L_x_117) ;  /* 0xfffffffc00f08947 */ /* 0x002fea000383ffff */
[----:B------:R-:W-:Y:S05]  /*62f0*/  BRA `(.L_x_133) ;  /* 0xfffffff800687947 */ /* 0x000fea000383ffff */
.L_x_118:
[----:B0-----:R0:W1:Y:S02]  /*6300*/  SYNCS.PHASECHK.TRANS64.TRYWAIT P0, [R6+URZ], R5 ;  /* 0x00000005060075a7 */ /* 0x001064000800017f */
[----:B-1----:R-:W-:Y:S05]  /*6310*/  @!P0 NANOSLEEP.SYNCS 0x989680 ;  /* 0x009896800000895d */ /* 0x002fea0003900000 */
[----:B------:R-:W1:Y:S02]  /*6320*/  @!P0 SYNCS.PHASECHK.TRANS64 P0, [R6+URZ], R5 ;  /* 0x00000005060085a7 */ /* 0x000e64000800007f */
[----:B-1----:R-:W-:Y:S05]  /*6330*/  @!P0 BRA `(.L_x_118) ;  /* 0xfffffffc00f08947 */ /* 0x002fea000383ffff */
[----:B------:R-:W-:Y:S05]  /*6340*/  BRA `(.L_x_134) ;  /* 0xfffffff800787947 */ /* 0x000fea000383ffff */
.L_x_119:
[----:B0-----:R0:W1:Y:S02]  /*6350*/  SYNCS.PHASECHK.TRANS64.TRYWAIT P0, [R9+URZ], R4 ;  /* 0x00000004090075a7 */ /* 0x001064000800017f */
[----:B-1----:R-:W-:Y:S05]  /*6360*/  @!P0 NANOSLEEP.SYNCS 0x989680 ;  /* 0x009896800000895d */ /* 0x002fea0003900000 */
[----:B------:R-:W1:Y:S02]  /*6370*/  @!P0 SYNCS.PHASECHK.TRANS64 P0, [R9+URZ], R4 ;  /* 0x00000004090085a7 */ /* 0x000e64000800007f */
[----:B-1----:R-:W-:Y:S05]  /*6380*/  @!P0 BRA `(.L_x_119) ;  /* 0xfffffffc00f08947 */ /* 0x002fea000383ffff */
[----:B------:R-:W-:Y:S05]  /*6390*/  BRA `(.L_x_135) ;  /* 0xfffffff800887947 */ /* 0x000fea000383ffff */
.L_x_120:
[----:B0-----:R0:W1:Y:S02]  /*63a0*/  SYNCS.PHASECHK.TRANS64.TRYWAIT P0, [R6+URZ], R5 ;  /* 0x00000005060075a7 */ /* 0x001064000800017f */
[----:B-1----:R-:W-:Y:S05]  /*63b0*/  @!P0 NANOSLEEP.SYNCS 0x989680 ;  /* 0x009896800000895d */ /* 0x002fea0003900000 */
[----:B------:R-:W1:Y:S02]  /*63c0*/  @!P0 SYNCS.PHASECHK.TRANS64 P0, [R6+URZ], R5 ;  /* 0x00000005060085a7 */ /* 0x000e64000800007f */
[----:B-1----:R-:W-:Y:S05]  /*63d0*/  @!P0 BRA `(.L_x_120) ;  /* 0xfffffffc00f08947 */ /* 0x002fea000383ffff */
[----:B------:R-:W-:Y:S05]  /*63e0*/  BRA `(.L_x_136) ;  /* 0xfffffff800987947 */ /* 0x000fea000383ffff */
.L_x_121:
[----:B0-----:R0:W1:Y:S02]  /*63f0*/  SYNCS.PHASECHK.TRANS64.TRYWAIT P0, [R9+URZ], R4 ;  /* 0x00000004090075a7 */ /* 0x001064000800017f */
[----:B-1----:R-:W-:Y:S05]  /*6400*/  @!P0 NANOSLEEP.SYNCS 0x989680 ;  /* 0x009896800000895d */ /* 0x002fea0003900000 */
[----:B------:R-:W1:Y:S02]  /*6410*/  @!P0 SYNCS.PHASECHK.TRANS64 P0, [R9+URZ], R4 ;  /* 0x00000004090085a7 */ /* 0x000e64000800007f */
[----:B-1----:R-:W-:Y:S05]  /*6420*/  @!P0 BRA `(.L_x_121) ;  /* 0xfffffffc00f08947 */ /* 0x002fea000383ffff */
[----:B------:R-:W-:Y:S05]  /*6430*/  BRA `(.L_x_137) ;  /* 0xfffffff800a87947 */ /* 0x000fea000383ffff */
.L_x_122:
[----:B0-----:R0:W1:Y:S02]  /*6440*/  SYNCS.PHASECHK.TRANS64.TRYWAIT P0, [R6+URZ], R5 ;  /* 0x00000005060075a7 */ /* 0x001064000800017f */
[----:B-1----:R-:W-:Y:S05]  /*6450*/  @!P0 NANOSLEEP.SYNCS 0x989680 ;  /* 0x009896800000895d */ /* 0x002fea0003900000 */
[----:B------:R-:W1:Y:S02]  /*6460*/  @!P0 SYNCS.PHASECHK.TRANS64 P0, [R6+URZ], R5 ;  /* 0x00000005060085a7 */ /* 0x000e64000800007f */
[----:B-1----:R-:W-:Y:S05]  /*6470*/  @!P0 BRA `(.L_x_122) ;  /* 0xfffffffc00f08947 */ /* 0x002fea000383ffff */
[----:B------:R-:W-:Y:S05]  /*6480*/  BRA `(.L_x_138) ;  /* 0xfffffff800b87947 */ /* 0x000fea000383ffff */
.L_x_123:
[----:B-1----:R1:W2:Y:S02]  /*6490*/  SYNCS.PHASECHK.TRANS64.TRYWAIT P0, [R9+URZ], R4 ;  /* 0x00000004090075a7 */ /* 0x0022a4000800017f */
[----:B--2---:R-:W-:Y:S05]  /*64a0*/  @!P0 NANOSLEEP.SYNCS 0x989680 ;  /* 0x009896800000895d */ /* 0x004fea0003900000 */
[----:B------:R-:W2:Y:S02]  /*64b0*/  @!P0 SYNCS.PHASECHK.TRANS64 P0, [R9+URZ], R4 ;  /* 0x00000004090085a7 */ /* 0x000ea4000800007f */
[----:B--2---:R-:W-:Y:S05]  /*64c0*/  @!P0 BRA `(.L_x_123) ;  /* 0xfffffffc00f08947 */ /* 0x004fea000383ffff */
[----:B------:R-:W-:Y:S05]  /*64d0*/  BRA `(.L_x_139) ;  /* 0xfffffff800c07947 */ /* 0x000fea000383ffff */
.L_x_140:
[----:B------:R-:W-:-:S00]  /*64e0*/  BRA `(.L_x_140) ;  /* 0xfffffffc00fc7947 */ /* 0x000fc0000383ffff */
[----:B------:R-:W-:-:S00]  /*64f0*/  NOP ;  /* 0x0000000000007918 */ /* 0x000fc00000000000 */
        /* <DEDUP_REMOVED lines=8> */
.L_x_141:


//--------------------- .nv.global.init           --------------------------
	.section	.nv.global.init,"aw",@progbits
.nv.global.init:
	.type		$str$22,@object
	.size		$str$22,($str$23 - $str$22)
$str$22:
        /*0000*/ 	.byte	0x6b, 0x5f, 0x74, 0x69, 0x6c, 0x65, 0x5f, 0x63, 0x6f, 0x75, 0x6e, 0x74, 0x20, 0x3e, 0x3d, 0x20
        /*0010*/ 	.byte	0x31, 0x00
	.type		$str$23,@object
	.size		$str$23,(__unnamed_1 - $str$23)
$str$23:
        /*0012*/ 	.byte	0x2f, 0x74, 0x6d, 0x70, 0x2f, 0x63, 0x75, 0x74, 0x6c, 0x61, 0x73, 0x73, 0x5f, 0x73, 0x77, 0x65
        /*0022*/ 	.byte	0x65, 0x70, 0x5f, 0x73, 0x72, 0x63, 0x2f, 0x69, 0x6e, 0x63, 0x6c, 0x75, 0x64, 0x65, 0x2f, 0x63
        /*0032*/ 	.byte	0x75, 0x74, 0x6c, 0x61, 0x73, 0x73, 0x2f, 0x67, 0x65, 0x6d, 0x6d, 0x2f, 0x63, 0x6f, 0x6c, 0x6c
        /*0042*/ 	.byte	0x65, 0x63, 0x74, 0x69, 0x76, 0x65, 0x2f, 0x73, 0x6d, 0x39, 0x30, 0x5f, 0x6d, 0x6d, 0x61, 0x5f
        /*0052*/ 	.byte	0x74, 0x6d, 0x61, 0x5f, 0x67, 0x6d, 0x6d, 0x61, 0x5f, 0x73, 0x73, 0x5f, 0x77, 0x61, 0x72, 0x70
        /*0062*/ 	.byte	0x73, 0x70, 0x65, 0x63, 0x69, 0x61, 0x6c, 0x69, 0x7a, 0x65, 0x64, 0x2e, 0x68, 0x70, 0x70, 0x00
	.type		__unnamed_1,@object
	.size		__unnamed_1,(.L_0 - __unnamed_1)
__unnamed_1:
        /*0072*/ 	.byte	0x76, 0x6f, 0x69, 0x64, 0x20, 0x63, 0x75, 0x74, 0x6c, 0x61, 0x73, 0x73, 0x3a, 0x3a, 0x67, 0x65
        /* <DEDUP_REMOVED lines=179> */
        /*0bb2*/ 	.byte	0x69, 0x64, 0x65, 0x6e, 0x74, 0x69, 0x74, 0x79, 0x5d, 0x00
.L_0:


//--------------------- .nv.shared._ZN7cutlass13device_kernelINS_4gemm6kernel13GemmUniversalIN4cute5tupleIJiiiiEEENS1_10collective13CollectiveMmaINS1_34MainloopSm90TmaGmmaWarpSpecializedILi9ENS5_IJNS4_1CILi1EEESB_SB_EEENS1_35KernelTmaWarpSpecializedCooperativeEEENS5_IJNSA_ILi128EEENSA_ILi64EEESG_EEENS_6half_tENS5_IJSB_llEEESI_SJ_NS4_8TiledMMAINS4_8MMA_AtomIJNS4_4SM904GMMA25MMA_64x64x16_F32F16F16_SSILNSN_5MajorE1ELSP_1ELNSN_7ScaleInE1ELSQ_1EEEEEENS4_6LayoutINS5_IJNSA_ILi2EEESB_SB_EEENS5_IJSB_NSA_ILi0EEESW_EEEEENS5_IJNS4_10UnderscoreESZ_SZ_EEEEENS4_13SM90_TMA_LOADENS4_14ComposedLayoutINS4_7SwizzleILi3ELi4ELi3EEENS4_18smem_ptr_flag_bitsILi16EEENST_INS5_IJSG_NSA_ILi8EEEEEENS5_IJSB_SG_EEEEEEEvNS4_8identityES12_S1C_vS1D_EENS_8epilogue10collective6detail29Sm90TmaWarpSpecializedAdapterINS1G_15DefaultEpilogueISI_NS5_IJlSB_lEEES1K_NS1F_6thread17LinearCombinationISI_Li1EffLNS1L_9ScaleType4KindE0ELNS_15FloatRoundStyleE2ESI_EENS1_15EpilogueDefaultEEEEEvvEEEEvNT_6ParamsE --------------------------
	.section	.nv.shared._ZN7cutlass13device_kernelINS_4gemm6kernel13GemmUniversalIN4cute5tupleIJiiiiEEENS1_10collective13CollectiveMmaINS1_34MainloopSm90TmaGmmaWarpSpecializedILi9ENS5_IJNS4_1CILi1EEESB_SB_EEENS1_35KernelTmaWarpSpecializedCooperativeEEENS5_IJNSA_ILi128EEENSA_ILi64EEESG_EEENS_6half_tENS5_IJSB_llEEESI_SJ_NS4_8TiledMMAINS4_8MMA_AtomIJNS4_4SM904GMMA25MMA_64x64x16_F32F16F16_SSILNSN_5MajorE1ELSP_1ELNSN_7ScaleInE1ELSQ_1EEEEEENS4_6LayoutINS5_IJNSA_ILi2EEESB_SB_EEENS5_IJSB_NSA_ILi0EEESW_EEEEENS5_IJNS4_10UnderscoreESZ_SZ_EEEEENS4_13SM90_TMA_LOADENS4_14ComposedLayoutINS4_7SwizzleILi3ELi4ELi3EEENS4_18smem_ptr_flag_bitsILi16EEENST_INS5_IJSG_NSA_ILi8EEEEEENS5_IJSB_SG_EEEEEEEvNS4_8identityES12_S1C_vS1D_EENS_8epilogue10collective6detail29Sm90TmaWarpSpecializedAdapterINS1G_15DefaultEpilogueISI_NS5_IJlSB_lEEES1K_NS1F_6thread17LinearCombinationISI_Li1EffLNS1L_9ScaleType4KindE0ELNS_15FloatRoundStyleE2ESI_EENS1_15EpilogueDefaultEEEEEvvEEEEvNT_6ParamsE,"aw",@nobits
	.sectionflags	@""
	.align	16
	.zero		1024


//--------------------- .nv.shared.reserved.0     --------------------------
	.section	.nv.shared.reserved.0,"aw",@nobits
	.weak		__nv_reservedSMEM_offset_0_alias
	.size		__nv_reservedSMEM_offset_0_alias, 0, 0
	.other		__nv_reservedSMEM_offset_0_alias,@"STO_CUDA_RESERVED_SHARED STV_DEFAULT"
__nv_reservedSMEM_offset_0_alias:
	.zero		0


//--------------------- .nv.global                --------------------------
	.section	.nv.global,"aw",@nobits
.nv.global:
	.type		_ZN39_INTERNAL_a0450f6b_4_k_cu_fd35f8a4_30924cute1_E,@object
	.size		_ZN39_INTERNAL_a0450f6b_4_k_cu_fd35f8a4_30924cute1_E,(_ZN39_INTERNAL_a0450f6b_4_k_cu_fd35f8a4_30924cuda3std3__45__cpo6cbeginE - _ZN39_INTERNAL_a0450f6b_4_k_cu_fd35f8a4_30924cute1_E)
_ZN39_INTERNAL_a0450f6b_4_k_cu_fd35f8a4_30924cute1_E:
	.zero		1
	.type		_ZN39_INTERNAL_a0450f6b_4_k_cu_fd35f8a4_30924cuda3std3__45__cpo6cbeginE,@object
	.size		_ZN39_INTERNAL_a0450f6b_4_k_cu_fd35f8a4_30924cuda3std3__45__cpo6cbeginE,(_ZN39_INTERNAL_a0450f6b_4_k_cu_fd35f8a4_30924cuda3std3__48in_placeE - _ZN39_INTERNAL_a0450f6b_4_k_cu_fd35f8a4_30924cuda3std3__45__cpo6cbeginE)
_ZN39_INTERNAL_a0450f6b_4_k_cu_fd35f8a4_30924cuda3std3__45__cpo6cbeginE:
	.zero		1
	.type		_ZN39_INTERNAL_a0450f6b_4_k_cu_fd35f8a4_30924cuda3std3__48in_placeE,@object
	.size		_ZN39_INTERNAL_a0450f6b_4_k_cu_fd35f8a4_30924cuda3std3__48in_placeE,(_ZN39_INTERNAL_a0450f6b_4_k_cu_fd35f8a4_30924cuda3std6ranges3__45__cpo9iter_moveE - _ZN39_INTERNAL_a0450f6b_4_k_cu_fd35f8a4_30924cuda3std3__48in_placeE)
_ZN39_INTERNAL_a0450f6b_4_k_cu_fd35f8a4_30924cuda3std3__48in_placeE:
	.zero		1
	.type		_ZN39_INTERNAL_a0450f6b_4_k_cu_fd35f8a4_30924cuda3std6ranges3__45__cpo9iter_moveE,@object
	.size		_ZN39_INTERNAL_a0450f6b_4_k_cu_fd35f8a4_30924cuda3std6ranges3__45__cpo9iter_moveE,(_ZN39_INTERNAL_a0450f6b_4_k_cu_fd35f8a4_30924cuda3std3__45__cpo5beginE - _ZN39_INTERNAL_a0450f6b_4_k_cu_fd35f8a4_30924cuda3std6ranges3__45__cpo9iter_moveE)
_ZN39_INTERNAL_a0450f6b_4_k_cu_fd35f8a4_30924cuda3std6ranges3__45__cpo9iter_moveE:
	.zero		1
	.type		_ZN39_INTERNAL_a0450f6b_4_k_cu_fd35f8a4_30924cuda3std3__45__cpo5beginE,@object
	.size		_ZN39_INTERNAL_a0450f6b_4_k_cu_fd35f8a4_30924cuda3std3__45__cpo5beginE,(_ZN39_INTERNAL_a0450f6b_4_k_cu_fd35f8a4_30924cuda3std3__441_GLOBAL__N__a0450f6b_4_k_cu_fd35f8a4_30926ignoreE - _ZN39_INTERNAL_a0450f6b_4_k_cu_fd35f8a4_30924cuda3std3__45__cpo5beginE)
_ZN39_INTERNAL_a0450f6b_4_k_cu_fd35f8a4_30924cuda3std3__45__cpo5beginE:
	.zero		1
	.type		_ZN39_INTERNAL_a0450f6b_4_k_cu_fd35f8a4_30924cuda3std3__441_GLOBAL__N__a0450f6b_4_k_cu_fd35f8a4_30926ignoreE,@object
	.size		_ZN39_INTERNAL_a0450f6b_4_k_cu_fd35f8a4_30924cuda3std3__441_GLOBAL__N__a0450f6b_4_k_cu_fd35f8a4_30926ignoreE,(_ZN39_INTERNAL_a0450f6b_4_k_cu_fd35f8a4_30924cute7productE - _ZN39_INTERNAL_a0450f6b_4_k_cu_fd35f8a4_30924cuda3std3__441_GLOBAL__N__a0450f6b_4_k_cu_fd35f8a4_30926ignoreE)
_ZN39_INTERNAL_a0450f6b_4_k_cu_fd35f8a4_30924cuda3std3__441_GLOBAL__N__a0450f6b_4_k_cu_fd35f8a4_30926ignoreE:
	.zero		1
	.type		_ZN39_INTERNAL_a0450f6b_4_k_cu_fd35f8a4_30924cute7productE,@object
	.size		_ZN39_INTERNAL_a0450f6b_4_k_cu_fd35f8a4_30924cute7productE,(_ZN39_INTERNAL_a0450f6b_4_k_cu_fd35f8a4_30924cuda3std3__45__cpo3endE - _ZN39_INTERNAL_a0450f6b_4_k_cu_fd35f8a4_30924cute7productE)
_ZN39_INTERNAL_a0450f6b_4_k_cu_fd35f8a4_30924cute7productE:
	.zero		1
	.type		_ZN39_INTERNAL_a0450f6b_4_k_cu_fd35f8a4_30924cuda3std3__45__cpo3endE,@object
	.size		_ZN39_INTERNAL_a0450f6b_4_k_cu_fd35f8a4_30924cuda3std3__45__cpo3endE,(_ZN39_INTERNAL_a0450f6b_4_k_cu_fd35f8a4_30924cuda3std3__419piecewise_constructE - _ZN39_INTERNAL_a0450f6b_4_k_cu_fd35f8a4_30924cuda3std3__45__cpo3endE)
_ZN39_INTERNAL_a0450f6b_4_k_cu_fd35f8a4_30924cuda3std3__45__cpo3endE:
	.zero		1
	.type		_ZN39_INTERNAL_a0450f6b_4_k_cu_fd35f8a4_30924cuda3std3__419piecewise_constructE,@object
	.size		_ZN39_INTERNAL_a0450f6b_4_k_cu_fd35f8a4_30924cuda3std3__419piecewise_constructE,(_ZN39_INTERNAL_a0450f6b_4_k_cu_fd35f8a4_30924cuda3std3__45__cpo4cendE - _ZN39_INTERNAL_a0450f6b_4_k_cu_fd35f8a4_30924cuda3std3__419piecewise_constructE)
_ZN39_INTERNAL_a0450f6b_4_k_cu_fd35f8a4_30924cuda3std3__419piecewise_constructE:
	.zero		1
	.type		_ZN39_INTERNAL_a0450f6b_4_k_cu_fd35f8a4_30924cuda3std3__45__cpo4cendE,@object
	.size		_ZN39_INTERNAL_a0450f6b_4_k_cu_fd35f8a4_30924cuda3std3__45__cpo4cendE,(_ZN39_INTERNAL_a0450f6b_4_k_cu_fd35f8a4_30924cuda3std6ranges3__45__cpo4swapE - _ZN39_INTERNAL_a0450f6b_4_k_cu_fd35f8a4_30924cuda3std3__45__cpo4cendE)
_ZN39_INTERNAL_a0450f6b_4_k_cu_fd35f8a4_30924cuda3std3__45__cpo4cendE:
	.zero		1
	.type		_ZN39_INTERNAL_a0450f6b_4_k_cu_fd35f8a4_30924cuda3std6ranges3__45__cpo4swapE,@object
	.size		_ZN39_INTERNAL_a0450f6b_4_k_cu_fd35f8a4_30924cuda3std6ranges3__45__cpo4swapE,(.L_8 - _ZN39_INTERNAL_a0450f6b_4_k_cu_fd35f8a4_30924cuda3std6ranges3__45__cpo4swapE)
_ZN39_INTERNAL_a0450f6b_4_k_cu_fd35f8a4_30924cuda3std6ranges3__45__cpo4swapE:
	.zero		1
.L_8:


//--------------------- .nv.constant0._ZN7cutlass13device_kernelINS_4gemm6kernel13GemmUniversalIN4cute5tupleIJiiiiEEENS1_10collective13CollectiveMmaINS1_34MainloopSm90TmaGmmaWarpSpecializedILi9ENS5_IJNS4_1CILi1EEESB_SB_EEENS1_35KernelTmaWarpSpecializedCooperativeEEENS5_IJNSA_ILi128EEENSA_ILi64EEESG_EEENS_6half_tENS5_IJSB_llEEESI_SJ_NS4_8TiledMMAINS4_8MMA_AtomIJNS4_4SM904GMMA25MMA_64x64x16_F32F16F16_SSILNSN_5MajorE1ELSP_1ELNSN_7ScaleInE1ELSQ_1EEEEEENS4_6LayoutINS5_IJNSA_ILi2EEESB_SB_EEENS5_IJSB_NSA_ILi0EEESW_EEEEENS5_IJNS4_10UnderscoreESZ_SZ_EEEEENS4_13SM90_TMA_LOADENS4_14ComposedLayoutINS4_7SwizzleILi3ELi4ELi3EEENS4_18smem_ptr_flag_bitsILi16EEENST_INS5_IJSG_NSA_ILi8EEEEEENS5_IJSB_SG_EEEEEEEvNS4_8identityES12_S1C_vS1D_EENS_8epilogue10collective6detail29Sm90TmaWarpSpecializedAdapterINS1G_15DefaultEpilogueISI_NS5_IJlSB_lEEES1K_NS1F_6thread17LinearCombinationISI_Li1EffLNS1L_9ScaleType4KindE0ELNS_15FloatRoundStyleE2ESI_EENS1_15EpilogueDefaultEEEEEvvEEEEvNT_6ParamsE --------------------------
	.section	.nv.constant0._ZN7cutlass13device_kernelINS_4gemm6kernel13GemmUniversalIN4cute5tupleIJiiiiEEENS1_10collective13CollectiveMmaINS1_34MainloopSm90TmaGmmaWarpSpecializedILi9ENS5_IJNS4_1CILi1EEESB_SB_EEENS1_35KernelTmaWarpSpecializedCooperativeEEENS5_IJNSA_ILi128EEENSA_ILi64EEESG_EEENS_6half_tENS5_IJSB_llEEESI_SJ_NS4_8TiledMMAINS4_8MMA_AtomIJNS4_4SM904GMMA25MMA_64x64x16_F32F16F16_SSILNSN_5MajorE1ELSP_1ELNSN_7ScaleInE1ELSQ_1EEEEEENS4_6LayoutINS5_IJNSA_ILi2EEESB_SB_EEENS5_IJSB_NSA_ILi0EEESW_EEEEENS5_IJNS4_10UnderscoreESZ_SZ_EEEEENS4_13SM90_TMA_LOADENS4_14ComposedLayoutINS4_7SwizzleILi3ELi4ELi3EEENS4_18smem_ptr_flag_bitsILi16EEENST_INS5_IJSG_NSA_ILi8EEEEEENS5_IJSB_SG_EEEEEEEvNS4_8identityES12_S1C_vS1D_EENS_8epilogue10collective6detail29Sm90TmaWarpSpecializedAdapterINS1G_15DefaultEpilogueISI_NS5_IJlSB_lEEES1K_NS1F_6thread17LinearCombinationISI_Li1EffLNS1L_9ScaleType4KindE0ELNS_15FloatRoundStyleE2ESI_EENS1_15EpilogueDefaultEEEEEvvEEEEvNT_6ParamsE,"a",@progbits
	.sectionflags	@""
	.align	4
.nv.constant0._ZN7cutlass13device_kernelINS_4gemm6kernel13GemmUniversalIN4cute5tupleIJiiiiEEENS1_10collective13CollectiveMmaINS1_34MainloopSm90TmaGmmaWarpSpecializedILi9ENS5_IJNS4_1CILi1EEESB_SB_EEENS1_35KernelTmaWarpSpecializedCooperativeEEENS5_IJNSA_ILi128EEENSA_ILi64EEESG_EEENS_6half_tENS5_IJSB_llEEESI_SJ_NS4_8TiledMMAINS4_8MMA_AtomIJNS4_4SM904GMMA25MMA_64x64x16_F32F16F16_SSILNSN_5MajorE1ELSP_1ELNSN_7ScaleInE1ELSQ_1EEEEEENS4_6LayoutINS5_IJNSA_ILi2EEESB_SB_EEENS5_IJSB_NSA_ILi0EEESW_EEEEENS5_IJNS4_10UnderscoreESZ_SZ_EEEEENS4_13SM90_TMA_LOADENS4_14ComposedLayoutINS4_7SwizzleILi3ELi4ELi3EEENS4_18smem_ptr_flag_bitsILi16EEENST_INS5_IJSG_NSA_ILi8EEEEEENS5_IJSB_SG_EEEEEEEvNS4_8identityES12_S1C_vS1D_EENS_8epilogue10collective6detail29Sm90TmaWarpSpecializedAdapterINS1G_15DefaultEpilogueISI_NS5_IJlSB_lEEES1K_NS1F_6thread17LinearCombinationISI_Li1EffLNS1L_9ScaleType4KindE0ELNS_15FloatRoundStyleE2ESI_EENS1_15EpilogueDefaultEEEEEvvEEEEvNT_6ParamsE:
	.zero		1664


//--------------------- SYMBOLS --------------------------

	.type		.nv.reservedSmem.offset0,@object
	.size		.nv.reservedSmem.offset0,0x4
	.type		__assertfail,@function
